	.target	sm_90a

	.elftype	@"ET_EXEC"


//--------------------- .note.nv.tkinfo           --------------------------
	.section	.note.nv.tkinfo,"",@"SHT_NOTE"
	.sectionflags	@"SHF_NOTE_NV_TKINFO"
	.tkinfo
        /*0018*/ 	.word	0x00000002
        /*0030*/ 	.string	""
        /*0030*/ 	.string	"ptxas"
        /*0030*/ 	.string	"Cuda compilation tools, release 13.0, V13.0.88"
        /*0030*/ 	.string	"Build cuda_13.0.r13.0/compiler.36424714_0"
        /*0030*/ 	.string	"-arch sm_90a -m 64 "



//--------------------- .note.nv.cuinfo           --------------------------
	.section	.note.nv.cuinfo,"",@"SHT_NOTE"
	.sectionflags	@"SHF_NOTE_NV_CUINFO"
        /*0018*/ 	.short	0x0002
        /*001a*/ 	.short	0x005a
        /*001c*/ 	.short	0x0082
	.zero		2


//--------------------- .nv.info                  --------------------------
	.section	.nv.info,"",@"SHT_CUDA_INFO"
	.align	4


	//----- nvinfo : EIATTR_REGCOUNT
	.align		4
        /*0000*/ 	.byte	0x04, 0x2f
        /*0002*/ 	.short	(.L_15 - .L_14)
	.align		4
.L_14:
        /*0004*/ 	.word	index@(_ZN7cutlass13device_kernelINS_4gemm6kernel13GemmUniversalIN4cute5tupleIJiiiiEEENS1_10collective13CollectiveMmaINS1_34MainloopSm90TmaGmmaWarpSpecializedILi2ENS5_IJNS4_1CILi1EEESB_SB_EEENS1_35KernelTmaWarpSpecializedCooperativeEEENS5_IJNSA_ILi192EEENSA_ILi112EEENSA_ILi128EEEEEENS_10bfloat16_tENS5_IJlSB_lEEESJ_SK_NS4_8TiledMMAINS4_8MMA_AtomIJNS4_4SM904GMMA27MMA_64x16x16_F32BF16BF16_SSILNSO_5MajorE0ELSQ_0ELNSO_7ScaleInE1ELSR_1EEEEEENS4_6LayoutINS5_IJNSA_ILi2EEESB_SB_EEENS5_IJSB_NSA_ILi0EEESX_EEEEENS5_IJNS4_10UnderscoreES10_S10_EEEEENS4_13SM90_TMA_LOADENS4_14ComposedLayoutINS4_7SwizzleILi3ELi4ELi3EEENS4_18smem_ptr_flag_bitsILi16EEENSU_INS5_IJNSA_ILi8EEENSA_ILi64EEEEEENS5_IJS1A_SB_EEEEEEEvNS4_8identityES13_S1E_vS1F_EENS_8epilogue10collective6detail29Sm90TmaWarpSpecializedAdapterINS1I_15DefaultEpilogueISJ_SK_SK_NS1H_6thread17LinearCombinationISJ_Li1EffLNS1M_9ScaleType4KindE0ELNS_15FloatRoundStyleE2ESJ_EENS1_15EpilogueDefaultEEEEEvvEEEEvNT_6ParamsE)
        /*0008*/ 	.word	0x000000a8


	//----- nvinfo : EIATTR_FRAME_SIZE
	.align		4
.L_15:
        /*000c*/ 	.byte	0x04, 0x11
        /*000e*/ 	.short	(.L_17 - .L_16)
	.align		4
.L_16:
        /*0010*/ 	.word	index@(_ZN7cutlass13device_kernelINS_4gemm6kernel13GemmUniversalIN4cute5tupleIJiiiiEEENS1_10collective13CollectiveMmaINS1_34MainloopSm90TmaGmmaWarpSpecializedILi2ENS5_IJNS4_1CILi1EEESB_SB_EEENS1_35KernelTmaWarpSpecializedCooperativeEEENS5_IJNSA_ILi192EEENSA_ILi112EEENSA_ILi128EEEEEENS_10bfloat16_tENS5_IJlSB_lEEESJ_SK_NS4_8TiledMMAINS4_8MMA_AtomIJNS4_4SM904GMMA27MMA_64x16x16_F32BF16BF16_SSILNSO_5MajorE0ELSQ_0ELNSO_7ScaleInE1ELSR_1EEEEEENS4_6LayoutINS5_IJNSA_ILi2EEESB_SB_EEENS5_IJSB_NSA_ILi0EEESX_EEEEENS5_IJNS4_10UnderscoreES10_S10_EEEEENS4_13SM90_TMA_LOADENS4_14ComposedLayoutINS4_7SwizzleILi3ELi4ELi3EEENS4_18smem_ptr_flag_bitsILi16EEENSU_INS5_IJNSA_ILi8EEENSA_ILi64EEEEEENS5_IJS1A_SB_EEEEEEEvNS4_8identityES13_S1E_vS1F_EENS_8epilogue10collective6detail29Sm90TmaWarpSpecializedAdapterINS1I_15DefaultEpilogueISJ_SK_SK_NS1H_6thread17LinearCombinationISJ_Li1EffLNS1M_9ScaleType4KindE0ELNS_15FloatRoundStyleE2ESJ_EENS1_15EpilogueDefaultEEEEEvvEEEEvNT_6ParamsE)
        /*0014*/ 	.word	0x00000000


	//----- nvinfo : EIATTR_MIN_STACK_SIZE
	.align		4
.L_17:
        /*0018*/ 	.byte	0x04, 0x12
        /*001a*/ 	.short	(.L_19 - .L_18)
	.align		4
.L_18:
        /*001c*/ 	.word	index@(_ZN7cutlass13device_kernelINS_4gemm6kernel13GemmUniversalIN4cute5tupleIJiiiiEEENS1_10collective13CollectiveMmaINS1_34MainloopSm90TmaGmmaWarpSpecializedILi2ENS5_IJNS4_1CILi1EEESB_SB_EEENS1_35KernelTmaWarpSpecializedCooperativeEEENS5_IJNSA_ILi192EEENSA_ILi112EEENSA_ILi128EEEEEENS_10bfloat16_tENS5_IJlSB_lEEESJ_SK_NS4_8TiledMMAINS4_8MMA_AtomIJNS4_4SM904GMMA27MMA_64x16x16_F32BF16BF16_SSILNSO_5MajorE0ELSQ_0ELNSO_7ScaleInE1ELSR_1EEEEEENS4_6LayoutINS5_IJNSA_ILi2EEESB_SB_EEENS5_IJSB_NSA_ILi0EEESX_EEEEENS5_IJNS4_10UnderscoreES10_S10_EEEEENS4_13SM90_TMA_LOADENS4_14ComposedLayoutINS4_7SwizzleILi3ELi4ELi3EEENS4_18smem_ptr_flag_bitsILi16EEENSU_INS5_IJNSA_ILi8EEENSA_ILi64EEEEEENS5_IJS1A_SB_EEEEEEEvNS4_8identityES13_S1E_vS1F_EENS_8epilogue10collective6detail29Sm90TmaWarpSpecializedAdapterINS1I_15DefaultEpilogueISJ_SK_SK_NS1H_6thread17LinearCombinationISJ_Li1EffLNS1M_9ScaleType4KindE0ELNS_15FloatRoundStyleE2ESJ_EENS1_15EpilogueDefaultEEEEEvvEEEEvNT_6ParamsE)
        /*0020*/ 	.word	0x00000000
.L_19:


//--------------------- .nv.compat                --------------------------
	.section	.nv.compat,"",@"SHT_CUDA_COMPAT_INFO"
	.align	4
        /*0000*/ 	.byte	0x02, 0x09, 0x01, 0x00, 0x02, 0x02, 0x04, 0x00, 0x02, 0x05, 0x05, 0x00, 0x03, 0x07, 0x01, 0x01
        /*0010*/ 	.byte	0x02, 0x03, 0x01, 0x00, 0x02, 0x06, 0x01, 0x00, 0x04, 0x0b, 0x08, 0x00, 0x00, 0x00, 0x00, 0x00
        /*0020*/ 	.byte	0x00, 0x00, 0x00, 0x00


//--------------------- .nv.info._ZN7cutlass13device_kernelINS_4gemm6kernel13GemmUniversalIN4cute5tupleIJiiiiEEENS1_10collective13CollectiveMmaINS1_34MainloopSm90TmaGmmaWarpSpecializedILi2ENS5_IJNS4_1CILi1EEESB_SB_EEENS1_35KernelTmaWarpSpecializedCooperativeEEENS5_IJNSA_ILi192EEENSA_ILi112EEENSA_ILi128EEEEEENS_10bfloat16_tENS5_IJlSB_lEEESJ_SK_NS4_8TiledMMAINS4_8MMA_AtomIJNS4_4SM904GMMA27MMA_64x16x16_F32BF16BF16_SSILNSO_5MajorE0ELSQ_0ELNSO_7ScaleInE1ELSR_1EEEEEENS4_6LayoutINS5_IJNSA_ILi2EEESB_SB_EEENS5_IJSB_NSA_ILi0EEESX_EEEEENS5_IJNS4_10UnderscoreES10_S10_EEEEENS4_13SM90_TMA_LOADENS4_14ComposedLayoutINS4_7SwizzleILi3ELi4ELi3EEENS4_18smem_ptr_flag_bitsILi16EEENSU_INS5_IJNSA_ILi8EEENSA_ILi64EEEEEENS5_IJS1A_SB_EEEEEEEvNS4_8identityES13_S1E_vS1F_EENS_8epilogue10collective6detail29Sm90TmaWarpSpecializedAdapterINS1I_15DefaultEpilogueISJ_SK_SK_NS1H_6thread17LinearCombinationISJ_Li1EffLNS1M_9ScaleType4KindE0ELNS_15FloatRoundStyleE2ESJ_EENS1_15EpilogueDefaultEEEEEvvEEEEvNT_6ParamsE --------------------------
	.section	.nv.info._ZN7cutlass13device_kernelINS_4gemm6kernel13GemmUniversalIN4cute5tupleIJiiiiEEENS1_10collective13CollectiveMmaINS1_34MainloopSm90TmaGmmaWarpSpecializedILi2ENS5_IJNS4_1CILi1EEESB_SB_EEENS1_35KernelTmaWarpSpecializedCooperativeEEENS5_IJNSA_ILi192EEENSA_ILi112EEENSA_ILi128EEEEEENS_10bfloat16_tENS5_IJlSB_lEEESJ_SK_NS4_8TiledMMAINS4_8MMA_AtomIJNS4_4SM904GMMA27MMA_64x16x16_F32BF16BF16_SSILNSO_5MajorE0ELSQ_0ELNSO_7ScaleInE1ELSR_1EEEEEENS4_6LayoutINS5_IJNSA_ILi2EEESB_SB_EEENS5_IJSB_NSA_ILi0EEESX_EEEEENS5_IJNS4_10UnderscoreES10_S10_EEEEENS4_13SM90_TMA_LOADENS4_14ComposedLayoutINS4_7SwizzleILi3ELi4ELi3EEENS4_18smem_ptr_flag_bitsILi16EEENSU_INS5_IJNSA_ILi8EEENSA_ILi64EEEEEENS5_IJS1A_SB_EEEEEEEvNS4_8identityES13_S1E_vS1F_EENS_8epilogue10collective6detail29Sm90TmaWarpSpecializedAdapterINS1I_15DefaultEpilogueISJ_SK_SK_NS1H_6thread17LinearCombinationISJ_Li1EffLNS1M_9ScaleType4KindE0ELNS_15FloatRoundStyleE2ESJ_EENS1_15EpilogueDefaultEEEEEvvEEEEvNT_6ParamsE,"",@"SHT_CUDA_INFO"
	.sectionflags	@""
	.align	4


	//----- nvinfo : EIATTR_CUDA_API_VERSION
	.align		4
        /*0000*/ 	.byte	0x04, 0x37
        /*0002*/ 	.short	(.L_21 - .L_20)
.L_20:
        /*0004*/ 	.word	0x00000082


	//----- nvinfo : EIATTR_KPARAM_INFO
	.align		4
.L_21:
        /*0008*/ 	.byte	0x04, 0x17
        /*000a*/ 	.short	(.L_23 - .L_22)
.L_22:
        /*000c*/ 	.word	0x00000000
        /*0010*/ 	.short	0x0000
        /*0012*/ 	.short	0x0070
        /*0014*/ 	.byte	0x00, 0xf0, 0x01, 0x10


	//----- nvinfo : EIATTR_SPARSE_MMA_MASK
	.align		4
.L_23:
        /*0018*/ 	.byte	0x03, 0x50
        /*001a*/ 	.short	0x0000


	//----- nvinfo : EIATTR_MAXREG_COUNT
	.align		4
        /*001c*/ 	.byte	0x03, 0x1b
        /*001e*/ 	.short	0x00a8


	//----- nvinfo : EIATTR_NUM_BARRIERS
	.align		4
        /*0020*/ 	.byte	0x02, 0x4c
        /*0022*/ 	.byte	0x01
	.zero		1


	//----- nvinfo : EIATTR_EXTERNS
	.align		4
        /*0024*/ 	.byte	0x04, 0x0f
        /*0026*/ 	.short	(.L_25 - .L_24)


	//   ....[0]....
	.align		4
.L_24:
        /*0028*/ 	.word	index@(__assertfail)


	//----- nvinfo : EIATTR_MERCURY_ISA_VERSION
	.align		4
.L_25:
        /*002c*/ 	.byte	0x03, 0x5f
        /*002e*/ 	.short	0x0101


	//----- nvinfo : EIATTR_INT_WARP_WIDE_INSTR_OFFSETS
	.align		4
        /*0030*/ 	.byte	0x04, 0x31
        /*0032*/ 	.short	(.L_27 - .L_26)


	//   ....[0]....
.L_26:
        /*0034*/ 	.word	0x00000370


	//   ....[1]....
        /*0038*/ 	.word	0x000003a0


	//   ....[2]....
        /*003c*/ 	.word	0x00000480


	//----- nvinfo : EIATTR_COOP_GROUP_MASK_REGIDS
	.align		4
.L_27:
        /*0040*/ 	.byte	0x04, 0x29
        /*0042*/ 	.short	(.L_29 - .L_28)


	//   ....[0]....
.L_28:
        /*0044*/ 	.word	0xffffffff


	//   ....[1]....
        /*0048*/ 	.word	0xffffffff


	//   ....[2]....
        /*004c*/ 	.word	0xffffffff


	//   ....[3]....
        /*0050*/ 	.word	0xffffffff


	//   ....[4]....
        /*0054*/ 	.word	0xffffffff


	//----- nvinfo : EIATTR_COOP_GROUP_INSTR_OFFSETS
	.align		4
.L_29:
        /*0058*/ 	.byte	0x04, 0x28
        /*005a*/ 	.short	(.L_31 - .L_30)


	//   ....[0]....
.L_30:
        /*005c*/ 	.word	0x00000060


	//   ....[1]....
        /*0060*/ 	.word	0x00000070


	//   ....[2]....
        /*0064*/ 	.word	0x00000130


	//   ....[3]....
        /*0068*/ 	.word	0x00000280


	//   ....[4]....
        /*006c*/ 	.word	0x00000f30


	//----- nvinfo : EIATTR_REG_RECONFIG
	.align		4
.L_31:
        /*0070*/ 	.byte	0x01, 0x54
	.zero		2


	//----- nvinfo : EIATTR_SYSCALL_OFFSETS
	.align		4
        /*0074*/ 	.byte	0x04, 0x46
        /*0076*/ 	.short	(.L_33 - .L_32)


	//   ....[0]....
.L_32:
        /*0078*/ 	.word	0x000010f0


	//----- nvinfo : EIATTR_MBARRIER_INSTR_OFFSETS
	.align		4
.L_33:
        /*007c*/ 	.byte	0x04, 0x39
        /*007e*/ 	.short	(.L_35 - .L_34)


	//   ....[0]....
.L_34:
        /*0080*/ 	.word	0x00000230
        /*0084*/ 	.word	0x000000ff
        /*0088*/ 	.word	0x00000000
        /*008c*/ 	.short	0x0100
        /*008e*/ 	.byte	0x08
	.zero		1


	//   ....[1]....
        /*0090*/ 	.word	0x00000240
        /*0094*/ 	.word	0x000000ff
        /*0098*/ 	.word	0x00000010
        /*009c*/ 	.short	0x0100
        /*009e*/ 	.byte	0x08
	.zero		1


	//   ....[2]....
        /*00a0*/ 	.word	0x00000250
        /*00a4*/ 	.word	0x000000ff
        /*00a8*/ 	.word	0x00000008
        /*00ac*/ 	.short	0x0100
        /*00ae*/ 	.byte	0x08
	.zero		1


	//   ....[3]....
        /*00b0*/ 	.word	0x00000260
        /*00b4*/ 	.word	0x000000ff
        /*00b8*/ 	.word	0x00000018
        /*00bc*/ 	.short	0x0100
        /*00be*/ 	.byte	0x08
	.zero		1


	//   ....[4]....
        /*00c0*/ 	.word	0x000004f0
        /*00c4*/ 	.word	0x000000ff
        /*00c8*/ 	.word	0x00000030
        /*00cc*/ 	.short	0x0100
        /*00ce*/ 	.byte	0x06
	.zero		1


	//   ....[5]....
        /*00d0*/ 	.word	0x00000550
        /*00d4*/ 	.word	0x000000ff
        /*00d8*/ 	.word	0x00000038
        /*00dc*/ 	.short	0x0100
        /*00de*/ 	.byte	0x06
	.zero		1


	//   ....[6]....
        /*00e0*/ 	.word	0x00001170
        /*00e4*/ 	.word	0x00000003
        /*00e8*/ 	.word	0x00000000
        /*00ec*/ 	.short	0x010a
        /*00ee*/ 	.byte	0x3f
	.zero		1


	//   ....[7]....
        /*00f0*/ 	.word	0x000011b0
        /*00f4*/ 	.word	0x00000003
        /*00f8*/ 	.word	0x00000000
        /*00fc*/ 	.short	0x010a
        /*00fe*/ 	.byte	0x3f
	.zero		1


	//   ....[8]....
        /*0100*/ 	.word	0x00003ea0
        /*0104*/ 	.word	0x000000ff
        /*0108*/ 	.word	0x00000000
        /*010c*/ 	.short	0x010a
        /*010e*/ 	.byte	0x08
	.zero		1


	//   ....[9]....
        /*0110*/ 	.word	0x00003ee0
        /*0114*/ 	.word	0x000000ff
        /*0118*/ 	.word	0x00000000
        /*011c*/ 	.short	0x010a
        /*011e*/ 	.byte	0x08
	.zero		1


	//   ....[10]....
        /*0120*/ 	.word	0x00006b30
        /*0124*/ 	.word	0x000000ff
        /*0128*/ 	.word	0x00000000
        /*012c*/ 	.short	0x0101
        /*012e*/ 	.byte	0x08
	.zero		1


	//   ....[11]....
        /*0130*/ 	.word	0x00006cd0
        /*0134*/ 	.word	0x000000ff
        /*0138*/ 	.word	0x00000000
        /*013c*/ 	.short	0x0101
        /*013e*/ 	.byte	0x04
	.zero		1


	//   ....[12]....
        /*0140*/ 	.word	0x0000ece0
        /*0144*/ 	.word	0x0000000c
        /*0148*/ 	.word	0x00000010
        /*014c*/ 	.short	0x010a
        /*014e*/ 	.byte	0x3f
	.zero		1


	//   ....[13]....
        /*0150*/ 	.word	0x0000f160
        /*0154*/ 	.word	0x00000005
        /*0158*/ 	.word	0x00000038
        /*015c*/ 	.short	0x0101
        /*015e*/ 	.byte	0x3f
	.zero		1


	//   ....[14]....
        /*0160*/ 	.word	0x0000f860
        /*0164*/ 	.word	0x00000007
        /*0168*/ 	.word	0x00000000
        /*016c*/ 	.short	0x010a
        /*016e*/ 	.byte	0x3f
	.zero		1


	//   ....[15]....
        /*0170*/ 	.word	0x0000f8e0
        /*0174*/ 	.word	0x00000005
        /*0178*/ 	.word	0x00000000
        /*017c*/ 	.short	0x010a
        /*017e*/ 	.byte	0x3f
	.zero		1


	//   ....[16]....
        /*0180*/ 	.word	0x0000f940
        /*0184*/ 	.word	0x00000003
        /*0188*/ 	.word	0x00000000
        /*018c*/ 	.short	0x010a
        /*018e*/ 	.byte	0x3f
	.zero		1


	//   ....[17]....
        /*0190*/ 	.word	0x0000f9a0
        /*0194*/ 	.word	0x00000005
        /*0198*/ 	.word	0x00000000
        /*019c*/ 	.short	0x010a
        /*019e*/ 	.byte	0x3f
	.zero		1


	//   ....[18]....
        /*01a0*/ 	.word	0x0000fa70
        /*01a4*/ 	.word	0x0000000c
        /*01a8*/ 	.word	0x00000010
        /*01ac*/ 	.short	0x010a
        /*01ae*/ 	.byte	0x3f
	.zero		1


	//   ....[19]....
        /*01b0*/ 	.word	0x0000fb40
        /*01b4*/ 	.word	0x00000007
        /*01b8*/ 	.word	0x00000000
        /*01bc*/ 	.short	0x010a
        /*01be*/ 	.byte	0x3f
	.zero		1


	//----- nvinfo : EIATTR_NUM_MBARRIERS
	.align		4
.L_35:
        /*01c0*/ 	.byte	0x03, 0x38
        /*01c2*/ 	.short	0x0006


	//----- nvinfo : EIATTR_EXIT_INSTR_OFFSETS
	.align		4
        /*01c4*/ 	.byte	0x04, 0x1c
        /*01c6*/ 	.short	(.L_37 - .L_36)


	//   ....[0]....
.L_36:
        /*01c8*/ 	.word	0x000005a0


	//   ....[1]....
        /*01cc*/ 	.word	0x00000e60


	//   ....[2]....
        /*01d0*/ 	.word	0x0000e350


	//   ....[3]....
        /*01d4*/ 	.word	0x0000e980


	//   ....[4]....
        /*01d8*/ 	.word	0x0000f930


	//----- nvinfo : EIATTR_MAX_THREADS
	.align		4
.L_37:
        /*01dc*/ 	.byte	0x04, 0x05
        /*01de*/ 	.short	(.L_39 - .L_38)
.L_38:
        /*01e0*/ 	.word	0x00000180
        /*01e4*/ 	.word	0x00000001
        /*01e8*/ 	.word	0x00000001


	//----- nvinfo : EIATTR_CRS_STACK_SIZE
	.align		4
.L_39:
        /*01ec*/ 	.byte	0x04, 0x1e
        /*01ee*/ 	.short	(.L_41 - .L_40)
.L_40:
        /*01f0*/ 	.word	0x00000000


	//----- nvinfo : EIATTR_CBANK_PARAM_SIZE
	.align		4
.L_41:
        /*01f4*/ 	.byte	0x03, 0x19
        /*01f6*/ 	.short	0x0470


	//----- nvinfo : EIATTR_PARAM_CBANK
	.align		4
        /*01f8*/ 	.byte	0x04, 0x0a
        /*01fa*/ 	.short	(.L_43 - .L_42)
	.align		4
.L_42:
        /*01fc*/ 	.word	index@(.nv.constant0._ZN7cutlass13device_kernelINS_4gemm6kernel13GemmUniversalIN4cute5tupleIJiiiiEEENS1_10collective13CollectiveMmaINS1_34MainloopSm90TmaGmmaWarpSpecializedILi2ENS5_IJNS4_1CILi1EEESB_SB_EEENS1_35KernelTmaWarpSpecializedCooperativeEEENS5_IJNSA_ILi192EEENSA_ILi112EEENSA_ILi128EEEEEENS_10bfloat16_tENS5_IJlSB_lEEESJ_SK_NS4_8TiledMMAINS4_8MMA_AtomIJNS4_4SM904GMMA27MMA_64x16x16_F32BF16BF16_SSILNSO_5MajorE0ELSQ_0ELNSO_7ScaleInE1ELSR_1EEEEEENS4_6LayoutINS5_IJNSA_ILi2EEESB_SB_EEENS5_IJSB_NSA_ILi0EEESX_EEEEENS5_IJNS4_10UnderscoreES10_S10_EEEEENS4_13SM90_TMA_LOADENS4_14ComposedLayoutINS4_7SwizzleILi3ELi4ELi3EEENS4_18smem_ptr_flag_bitsILi16EEENSU_INS5_IJNSA_ILi8EEENSA_ILi64EEEEEENS5_IJS1A_SB_EEEEEEEvNS4_8identityES13_S1E_vS1F_EENS_8epilogue10collective6detail29Sm90TmaWarpSpecializedAdapterINS1I_15DefaultEpilogueISJ_SK_SK_NS1H_6thread17LinearCombinationISJ_Li1EffLNS1M_9ScaleType4KindE0ELNS_15FloatRoundStyleE2ESJ_EENS1_15EpilogueDefaultEEEEEvvEEEEvNT_6ParamsE)
        /*0200*/ 	.short	0x0210
        /*0202*/ 	.short	0x0470


	//----- nvinfo : EIATTR_SW_WAR
	.align		4
.L_43:
        /*0204*/ 	.byte	0x04, 0x36
        /*0206*/ 	.short	(.L_45 - .L_44)
.L_44:
        /*0208*/ 	.word	0x00000008
.L_45:


//--------------------- .nv.callgraph             --------------------------
	.section	.nv.callgraph,"",@"SHT_CUDA_CALLGRAPH"
	.align	4
	.sectionentsize	8
	.align		4
        /*0000*/ 	.word	0x00000000
	.align		4
        /*0004*/ 	.word	0xffffffff
	.align		4
        /*0008*/ 	.word	index@(_ZN7cutlass13device_kernelINS_4gemm6kernel13GemmUniversalIN4cute5tupleIJiiiiEEENS1_10collective13CollectiveMmaINS1_34MainloopSm90TmaGmmaWarpSpecializedILi2ENS5_IJNS4_1CILi1EEESB_SB_EEENS1_35KernelTmaWarpSpecializedCooperativeEEENS5_IJNSA_ILi192EEENSA_ILi112EEENSA_ILi128EEEEEENS_10bfloat16_tENS5_IJlSB_lEEESJ_SK_NS4_8TiledMMAINS4_8MMA_AtomIJNS4_4SM904GMMA27MMA_64x16x16_F32BF16BF16_SSILNSO_5MajorE0ELSQ_0ELNSO_7ScaleInE1ELSR_1EEEEEENS4_6LayoutINS5_IJNSA_ILi2EEESB_SB_EEENS5_IJSB_NSA_ILi0EEESX_EEEEENS5_IJNS4_10UnderscoreES10_S10_EEEEENS4_13SM90_TMA_LOADENS4_14ComposedLayoutINS4_7SwizzleILi3ELi4ELi3EEENS4_18smem_ptr_flag_bitsILi16EEENSU_INS5_IJNSA_ILi8EEENSA_ILi64EEEEEENS5_IJS1A_SB_EEEEEEEvNS4_8identityES13_S1E_vS1F_EENS_8epilogue10collective6detail29Sm90TmaWarpSpecializedAdapterINS1I_15DefaultEpilogueISJ_SK_SK_NS1H_6thread17LinearCombinationISJ_Li1EffLNS1M_9ScaleType4KindE0ELNS_15FloatRoundStyleE2ESJ_EENS1_15EpilogueDefaultEEEEEvvEEEEvNT_6ParamsE)
	.align		4
        /*000c*/ 	.word	index@(__assertfail)
	.align		4
        /*0010*/ 	.word	0x00000000
	.align		4
        /*0014*/ 	.word	0xfffffffe
	.align		4
        /*0018*/ 	.word	0x00000000
	.align		4
        /*001c*/ 	.word	0xfffffffd
	.align		4
        /*0020*/ 	.word	0x00000000
	.align		4
        /*0024*/ 	.word	0xfffffffc


//--------------------- .nv.constant4             --------------------------
	.section	.nv.constant4,"a",@progbits
	.align	8
	.align		8
.nv.constant4:
        /*0000*/ 	.dword	__assertfail
	.align		8
        /*0008*/ 	.dword	__unnamed_1
	.align		8
        /*0010*/ 	.dword	_ZN39_INTERNAL_31861f4a_4_k_cu_85acc677_63174cuda3std3__45__cpo5beginE
	.align		8
        /*0018*/ 	.dword	_ZN39_INTERNAL_31861f4a_4_k_cu_85acc677_63174cuda3std3__45__cpo3endE
	.align		8
        /*0020*/ 	.dword	_ZN39_INTERNAL_31861f4a_4_k_cu_85acc677_63174cuda3std3__45__cpo6cbeginE
	.align		8
        /*0028*/ 	.dword	_ZN39_INTERNAL_31861f4a_4_k_cu_85acc677_63174cuda3std3__45__cpo4cendE
	.align		8
        /*0030*/ 	.dword	_ZN39_INTERNAL_31861f4a_4_k_cu_85acc677_63174cuda3std3__441_GLOBAL__N__31861f4a_4_k_cu_85acc677_63176ignoreE
	.align		8
        /*0038*/ 	.dword	_ZN39_INTERNAL_31861f4a_4_k_cu_85acc677_63174cuda3std3__419piecewise_constructE
	.align		8
        /*0040*/ 	.dword	_ZN39_INTERNAL_31861f4a_4_k_cu_85acc677_63174cuda3std3__48in_placeE
	.align		8
        /*0048*/ 	.dword	_ZN39_INTERNAL_31861f4a_4_k_cu_85acc677_63174cuda3std6ranges3__45__cpo4swapE
	.align		8
        /*0050*/ 	.dword	_ZN39_INTERNAL_31861f4a_4_k_cu_85acc677_63174cuda3std6ranges3__45__cpo9iter_moveE
	.align		8
        /*0058*/ 	.dword	_ZN39_INTERNAL_31861f4a_4_k_cu_85acc677_63174cute7productE
	.align		8
        /*0060*/ 	.dword	_ZN39_INTERNAL_31861f4a_4_k_cu_85acc677_63174cute1_E
	.align		8
        /*0068*/ 	.dword	$str$22
	.align		8
        /*0070*/ 	.dword	$str$23


//--------------------- .text._ZN7cutlass13device_kernelINS_4gemm6kernel13GemmUniversalIN4cute5tupleIJiiiiEEENS1_10collective13CollectiveMmaINS1_34MainloopSm90TmaGmmaWarpSpecializedILi2ENS5_IJNS4_1CILi1EEESB_SB_EEENS1_35KernelTmaWarpSpecializedCooperativeEEENS5_IJNSA_ILi192EEENSA_ILi112EEENSA_ILi128EEEEEENS_10bfloat16_tENS5_IJlSB_lEEESJ_SK_NS4_8TiledMMAINS4_8MMA_AtomIJNS4_4SM904GMMA27MMA_64x16x16_F32BF16BF16_SSILNSO_5MajorE0ELSQ_0ELNSO_7ScaleInE1ELSR_1EEEEEENS4_6LayoutINS5_IJNSA_ILi2EEESB_SB_EEENS5_IJSB_NSA_ILi0EEESX_EEEEENS5_IJNS4_10UnderscoreES10_S10_EEEEENS4_13SM90_TMA_LOADENS4_14ComposedLayoutINS4_7SwizzleILi3ELi4ELi3EEENS4_18smem_ptr_flag_bitsILi16EEENSU_INS5_IJNSA_ILi8EEENSA_ILi64EEEEEENS5_IJS1A_SB_EEEEEEEvNS4_8identityES13_S1E_vS1F_EENS_8epilogue10collective6detail29Sm90TmaWarpSpecializedAdapterINS1I_15DefaultEpilogueISJ_SK_SK_NS1H_6thread17LinearCombinationISJ_Li1EffLNS1M_9ScaleType4KindE0ELNS_15FloatRoundStyleE2ESJ_EENS1_15EpilogueDefaultEEEEEvvEEEEvNT_6ParamsE --------------------------
	.section	.text._ZN7cutlass13device_kernelINS_4gemm6kernel13GemmUniversalIN4cute5tupleIJiiiiEEENS1_10collective13CollectiveMmaINS1_34MainloopSm90TmaGmmaWarpSpecializedILi2ENS5_IJNS4_1CILi1EEESB_SB_EEENS1_35KernelTmaWarpSpecializedCooperativeEEENS5_IJNSA_ILi192EEENSA_ILi112EEENSA_ILi128EEEEEENS_10bfloat16_tENS5_IJlSB_lEEESJ_SK_NS4_8TiledMMAINS4_8MMA_AtomIJNS4_4SM904GMMA27MMA_64x16x16_F32BF16BF16_SSILNSO_5MajorE0ELSQ_0ELNSO_7ScaleInE1ELSR_1EEEEEENS4_6LayoutINS5_IJNSA_ILi2EEESB_SB_EEENS5_IJSB_NSA_ILi0EEESX_EEEEENS5_IJNS4_10UnderscoreES10_S10_EEEEENS4_13SM90_TMA_LOADENS4_14ComposedLayoutINS4_7SwizzleILi3ELi4ELi3EEENS4_18smem_ptr_flag_bitsILi16EEENSU_INS5_IJNSA_ILi8EEENSA_ILi64EEEEEENS5_IJS1A_SB_EEEEEEEvNS4_8identityES13_S1E_vS1F_EENS_8epilogue10collective6detail29Sm90TmaWarpSpecializedAdapterINS1I_15DefaultEpilogueISJ_SK_SK_NS1H_6thread17LinearCombinationISJ_Li1EffLNS1M_9ScaleType4KindE0ELNS_15FloatRoundStyleE2ESJ_EENS1_15EpilogueDefaultEEEEEvvEEEEvNT_6ParamsE,"ax",@progbits
	.align	128
.text._ZN7cutlass13device_kernelINS_4gemm6kernel13GemmUniversalIN4cute5tupleIJiiiiEEENS1_10collective13CollectiveMmaINS1_34MainloopSm90TmaGmmaWarpSpecializedILi2ENS5_IJNS4_1CILi1EEESB_SB_EEENS1_35KernelTmaWarpSpecializedCooperativeEEENS5_IJNSA_ILi192EEENSA_ILi112EEENSA_ILi128EEEEEENS_10bfloat16_tENS5_IJlSB_lEEESJ_SK_NS4_8TiledMMAINS4_8MMA_AtomIJNS4_4SM904GMMA27MMA_64x16x16_F32BF16BF16_SSILNSO_5MajorE0ELSQ_0ELNSO_7ScaleInE1ELSR_1EEEEEENS4_6LayoutINS5_IJNSA_ILi2EEESB_SB_EEENS5_IJSB_NSA_ILi0EEESX_EEEEENS5_IJNS4_10UnderscoreES10_S10_EEEEENS4_13SM90_TMA_LOADENS4_14ComposedLayoutINS4_7SwizzleILi3ELi4ELi3EEENS4_18smem_ptr_flag_bitsILi16EEENSU_INS5_IJNSA_ILi8EEENSA_ILi64EEEEEENS5_IJS1A_SB_EEEEEEEvNS4_8identityES13_S1E_vS1F_EENS_8epilogue10collective6detail29Sm90TmaWarpSpecializedAdapterINS1I_15DefaultEpilogueISJ_SK_SK_NS1H_6thread17LinearCombinationISJ_Li1EffLNS1M_9ScaleType4KindE0ELNS_15FloatRoundStyleE2ESJ_EENS1_15EpilogueDefaultEEEEEvvEEEEvNT_6ParamsE:
        .type           _ZN7cutlass13device_kernelINS_4gemm6kernel13GemmUniversalIN4cute5tupleIJiiiiEEENS1_10collective13CollectiveMmaINS1_34MainloopSm90TmaGmmaWarpSpecializedILi2ENS5_IJNS4_1CILi1EEESB_SB_EEENS1_35KernelTmaWarpSpecializedCooperativeEEENS5_IJNSA_ILi192EEENSA_ILi112EEENSA_ILi128EEEEEENS_10bfloat16_tENS5_IJlSB_lEEESJ_SK_NS4_8TiledMMAINS4_8MMA_AtomIJNS4_4SM904GMMA27MMA_64x16x16_F32BF16BF16_SSILNSO_5MajorE0ELSQ_0ELNSO_7ScaleInE1ELSR_1EEEEEENS4_6LayoutINS5_IJNSA_ILi2EEESB_SB_EEENS5_IJSB_NSA_ILi0EEESX_EEEEENS5_IJNS4_10UnderscoreES10_S10_EEEEENS4_13SM90_TMA_LOADENS4_14ComposedLayoutINS4_7SwizzleILi3ELi4ELi3EEENS4_18smem_ptr_flag_bitsILi16EEENSU_INS5_IJNSA_ILi8EEENSA_ILi64EEEEEENS5_IJS1A_SB_EEEEEEEvNS4_8identityES13_S1E_vS1F_EENS_8epilogue10collective6detail29Sm90TmaWarpSpecializedAdapterINS1I_15DefaultEpilogueISJ_SK_SK_NS1H_6thread17LinearCombinationISJ_Li1EffLNS1M_9ScaleType4KindE0ELNS_15FloatRoundStyleE2ESJ_EENS1_15EpilogueDefaultEEEEEvvEEEEvNT_6ParamsE,@function
        .size           _ZN7cutlass13device_kernelINS_4gemm6kernel13GemmUniversalIN4cute5tupleIJiiiiEEENS1_10collective13CollectiveMmaINS1_34MainloopSm90TmaGmmaWarpSpecializedILi2ENS5_IJNS4_1CILi1EEESB_SB_EEENS1_35KernelTmaWarpSpecializedCooperativeEEENS5_IJNSA_ILi192EEENSA_ILi112EEENSA_ILi128EEEEEENS_10bfloat16_tENS5_IJlSB_lEEESJ_SK_NS4_8TiledMMAINS4_8MMA_AtomIJNS4_4SM904GMMA27MMA_64x16x16_F32BF16BF16_SSILNSO_5MajorE0ELSQ_0ELNSO_7ScaleInE1ELSR_1EEEEEENS4_6LayoutINS5_IJNSA_ILi2EEESB_SB_EEENS5_IJSB_NSA_ILi0EEESX_EEEEENS5_IJNS4_10UnderscoreES10_S10_EEEEENS4_13SM90_TMA_LOADENS4_14ComposedLayoutINS4_7SwizzleILi3ELi4ELi3EEENS4_18smem_ptr_flag_bitsILi16EEENSU_INS5_IJNSA_ILi8EEENSA_ILi64EEEEEENS5_IJS1A_SB_EEEEEEEvNS4_8identityES13_S1E_vS1F_EENS_8epilogue10collective6detail29Sm90TmaWarpSpecializedAdapterINS1I_15DefaultEpilogueISJ_SK_SK_NS1H_6thread17LinearCombinationISJ_Li1EffLNS1M_9ScaleType4KindE0ELNS_15FloatRoundStyleE2ESJ_EENS1_15EpilogueDefaultEEEEEvvEEEEvNT_6ParamsE,(.L_x_284 - _ZN7cutlass13device_kernelINS_4gemm6kernel13GemmUniversalIN4cute5tupleIJiiiiEEENS1_10collective13CollectiveMmaINS1_34MainloopSm90TmaGmmaWarpSpecializedILi2ENS5_IJNS4_1CILi1EEESB_SB_EEENS1_35KernelTmaWarpSpecializedCooperativeEEENS5_IJNSA_ILi192EEENSA_ILi112EEENSA_ILi128EEEEEENS_10bfloat16_tENS5_IJlSB_lEEESJ_SK_NS4_8TiledMMAINS4_8MMA_AtomIJNS4_4SM904GMMA27MMA_64x16x16_F32BF16BF16_SSILNSO_5MajorE0ELSQ_0ELNSO_7ScaleInE1ELSR_1EEEEEENS4_6LayoutINS5_IJNSA_ILi2EEESB_SB_EEENS5_IJSB_NSA_ILi0EEESX_EEEEENS5_IJNS4_10UnderscoreES10_S10_EEEEENS4_13SM90_TMA_LOADENS4_14ComposedLayoutINS4_7SwizzleILi3ELi4ELi3EEENS4_18smem_ptr_flag_bitsILi16EEENSU_INS5_IJNSA_ILi8EEENSA_ILi64EEEEEENS5_IJS1A_SB_EEEEEEEvNS4_8identityES13_S1E_vS1F_EENS_8epilogue10collective6detail29Sm90TmaWarpSpecializedAdapterINS1I_15DefaultEpilogueISJ_SK_SK_NS1H_6thread17LinearCombinationISJ_Li1EffLNS1M_9ScaleType4KindE0ELNS_15FloatRoundStyleE2ESJ_EENS1_15EpilogueDefaultEEEEEvvEEEEvNT_6ParamsE)
        .other          _ZN7cutlass13device_kernelINS_4gemm6kernel13GemmUniversalIN4cute5tupleIJiiiiEEENS1_10collective13CollectiveMmaINS1_34MainloopSm90TmaGmmaWarpSpecializedILi2ENS5_IJNS4_1CILi1EEESB_SB_EEENS1_35KernelTmaWarpSpecializedCooperativeEEENS5_IJNSA_ILi192EEENSA_ILi112EEENSA_ILi128EEEEEENS_10bfloat16_tENS5_IJlSB_lEEESJ_SK_NS4_8TiledMMAINS4_8MMA_AtomIJNS4_4SM904GMMA27MMA_64x16x16_F32BF16BF16_SSILNSO_5MajorE0ELSQ_0ELNSO_7ScaleInE1ELSR_1EEEEEENS4_6LayoutINS5_IJNSA_ILi2EEESB_SB_EEENS5_IJSB_NSA_ILi0EEESX_EEEEENS5_IJNS4_10UnderscoreES10_S10_EEEEENS4_13SM90_TMA_LOADENS4_14ComposedLayoutINS4_7SwizzleILi3ELi4ELi3EEENS4_18smem_ptr_flag_bitsILi16EEENSU_INS5_IJNSA_ILi8EEENSA_ILi64EEEEEENS5_IJS1A_SB_EEEEEEEvNS4_8identityES13_S1E_vS1F_EENS_8epilogue10collective6detail29Sm90TmaWarpSpecializedAdapterINS1I_15DefaultEpilogueISJ_SK_SK_NS1H_6thread17LinearCombinationISJ_Li1EffLNS1M_9ScaleType4KindE0ELNS_15FloatRoundStyleE2ESJ_EENS1_15EpilogueDefaultEEEEEvvEEEEvNT_6ParamsE,@"STO_CUDA_ENTRY STV_DEFAULT"
_ZN7cutlass13device_kernelINS_4gemm6kernel13GemmUniversalIN4cute5tupleIJiiiiEEENS1_10collective13CollectiveMmaINS1_34MainloopSm90TmaGmmaWarpSpecializedILi2ENS5_IJNS4_1CILi1EEESB_SB_EEENS1_35KernelTmaWarpSpecializedCooperativeEEENS5_IJNSA_ILi192EEENSA_ILi112EEENSA_ILi128EEEEEENS_10bfloat16_tENS5_IJlSB_lEEESJ_SK_NS4_8TiledMMAINS4_8MMA_AtomIJNS4_4SM904GMMA27MMA_64x16x16_F32BF16BF16_SSILNSO_5MajorE0ELSQ_0ELNSO_7ScaleInE1ELSR_1EEEEEENS4_6LayoutINS5_IJNSA_ILi2EEESB_SB_EEENS5_IJSB_NSA_ILi0EEESX_EEEEENS5_IJNS4_10UnderscoreES10_S10_EEEEENS4_13SM90_TMA_LOADENS4_14ComposedLayoutINS4_7SwizzleILi3ELi4ELi3EEENS4_18smem_ptr_flag_bitsILi16EEENSU_INS5_IJNSA_ILi8EEENSA_ILi64EEEEEENS5_IJS1A_SB_EEEEEEEvNS4_8identityES13_S1E_vS1F_EENS_8epilogue10collective6detail29Sm90TmaWarpSpecializedAdapterINS1I_15DefaultEpilogueISJ_SK_SK_NS1H_6thread17LinearCombinationISJ_Li1EffLNS1M_9ScaleType4KindE0ELNS_15FloatRoundStyleE2ESJ_EENS1_15EpilogueDefaultEEEEEvvEEEEvNT_6ParamsE:
[----:B------:R-:W0:Y:S01]  /*0000*/  LDC R1, c[0x0][0x28] ;  /* 0x00000a00ff017b82 */ /* 0x000e220000000800 */
[----:B------:R-:W1:Y:S01]  /*0010*/  S2R R18, SR_TID.X ;  /* 0x0000000000127919 */ /* 0x000e620000002100 */
[----:B------:R-:W-:Y:S01]  /*0020*/  ELECT P0, URZ, PT ;  /* 0x00000000003f782f */ /* 0x000fe20003800000 */
[----:B------:R-:W-:Y:S01]  /*0030*/  BSSY B0, `(.L_x_0) ;  /* 0x000000f000007945 */ /* 0x000fe20003800000 */
[--C-:B-1----:R-:W-:Y:S02]  /*0040*/  SHF.R.U32.HI R0, RZ, 0x5, R18.reuse ;  /* 0x00000005ff007819 */ /* 0x102fe40000011612 */
[----:B------:R-:W-:-:S03]  /*0050*/  SHF.R.U32.HI R22, RZ, 0x7, R18 ;  /* 0x00000007ff167819 */ /* 0x000fc60000011612 */
[----:B------:R-:W1:Y:S04]  /*0060*/  SHFL.IDX PT, R5, R0, RZ, 0x1f ;  /* 0x00001fff00057589 */ /* 0x000e6800000e0000 */
[----:B------:R2:W3:Y:S01]  /*0070*/  SHFL.IDX PT, R8, R22, RZ, 0x1f ;  /* 0x00001fff16087589 */ /* 0x0004e200000e0000 */
[----:B-1----:R-:W-:-:S13]  /*0080*/  ISETP.NE.OR P0, PT, R5, RZ, !P0 ;  /* 0x000000ff0500720c */ /* 0x002fda0004705670 */
[----:B0-23--:R-:W-:Y:S05]  /*0090*/  @P0 BRA `(.L_x_1) ;  /* 0x0000000000200947 */ /* 0x00dfea0003800000 */
[----:B------:R-:W-:Y:S02]  /*00a0*/  ULDC.64 UR4, c[0x0][0x198] ;  /* 0x0000660000047ab9 */ /* 0x000fe40000000a00 */
[----:B------:R-:W-:Y:S02]  /*00b0*/  UIADD3 UR6, UP0, UR4, 0xf0, URZ ;  /* 0x000000f004067890 */ /* 0x000fe4000ff1e03f */
[----:B------:R-:W-:Y:S02]  /*00c0*/  UIADD3 UR4, UP1, UR4, 0x1f0, URZ ;  /* 0x000001f004047890 */ /* 0x000fe4000ff3e03f */
[----:B------:R-:W-:Y:S02]  /*00d0*/  UIADD3.X UR7, URZ, UR5, URZ, UP0, !UPT ;  /* 0x000000053f077290 */ /* 0x000fe400087fe43f */
[----:B------:R-:W-:-:S07]  /*00e0*/  UIADD3.X UR5, URZ, UR5, URZ, UP1, !UPT ;  /* 0x000000053f057290 */ /* 0x000fce0008ffe43f */
[----:B------:R0:W-:Y:S02]  /*00f0*/  UTMACCTL.PF [UR6] ;  /* 0x00000000060079b9 */ /* 0x0001e40008040000 */
[----:B------:R0:W-:Y:S02]  /*0100*/  UTMACCTL.PF [UR4] ;  /* 0x00000000040079b9 */ /* 0x0001e40008040000 */
[----:B0-----:R-:W-:Y:S01]  /*0110*/  NOP ;  /* 0x0000000000007918 */ /* 0x001fe20000000000 */
.L_x_1:
[----:B------:R-:W-:Y:S05]  /*0120*/  BSYNC B0 ;  /* 0x0000000000007941 */ /* 0x000fea0003800000 */
.L_x_0:
[----:B------:R-:W0:Y:S02]  /*0130*/  SHFL.IDX PT, R2, R0, RZ, 0x1f ;  /* 0x00001fff00027589 */ /* 0x000e2400000e0000 */
[----:B0-----:R-:W-:-:S13]  /*0140*/  ISETP.NE.AND P0, PT, R2, RZ, PT ;  /* 0x000000ff0200720c */ /* 0x001fda0003f05270 */
[----:B------:R-:W-:Y:S05]  /*0150*/  @P0 BRA `(.L_x_2) ;  /* 0x0000000000480947 */ /* 0x000fea0003800000 */
[----:B------:R-:W0:Y:S01]  /*0160*/  S2UR UR8, SR_CgaCtaId ;  /* 0x00000000000879c3 */ /* 0x000e220000008800 */
[----:B------:R-:W-:Y:S01]  /*0170*/  UMOV UR4, 0x400 ;  /* 0x0000040000047882 */ /* 0x000fe20000000000 */
[----:B------:R-:W-:Y:S01]  /*0180*/  UMOV UR5, 0x1 ;  /* 0x0000000100057882 */ /* 0x000fe20000000000 */
[----:B------:R-:W-:Y:S01]  /*0190*/  UMOV UR6, 0x100 ;  /* 0x0000010000067882 */ /* 0x000fe20000000000 */
[----:B------:R-:W-:Y:S01]  /*01a0*/  ELECT P0, URZ, PT ;  /* 0x00000000003f782f */ /* 0x000fe20003800000 */
[----:B------:R-:W-:-:S04]  /*01b0*/  UIADD3 UR6, -UR6, 0x100000, URZ ;  /* 0x0010000006067890 */ /* 0x000fc8000fffe13f */
[----:B------:R-:W-:Y:S02]  /*01c0*/  USHF.L.U32 UR7, UR6, 0xb, URZ ;  /* 0x0000000b06077899 */ /* 0x000fe4000800063f */
[----:B------:R-:W-:Y:S02]  /*01d0*/  USHF.L.U32 UR6, UR6, 0x1, URZ ;  /* 0x0000000106067899 */ /* 0x000fe4000800063f */
[----:B0-----:R-:W-:Y:S02]  /*01e0*/  ULEA UR8, UR8, UR4, 0x18 ;  /* 0x0000000408087291 */ /* 0x001fe4000f8ec03f */
[----:B------:R-:W-:-:S04]  /*01f0*/  UIADD3 UR4, -UR5, 0x100000, URZ ;  /* 0x0010000005047890 */ /* 0x000fc8000fffe13f */
[----:B------:R-:W-:Y:S02]  /*0200*/  USHF.L.U32 UR5, UR4, 0xb, URZ ;  /* 0x0000000b04057899 */ /* 0x000fe4000800063f */
[----:B------:R-:W-:Y:S01]  /*0210*/  USHF.L.U32 UR4, UR4, 0x1, URZ ;  /* 0x0000000104047899 */ /* 0x000fe2000800063f */
[----:B------:R-:W0:Y:S11]  /*0220*/  FENCE.VIEW.ASYNC.S ;  /* 0x00000000000073c6 */ /* 0x000e360000000000 */
[----:B0-----:R0:W1:Y:S01]  /*0230*/  SYNCS.EXCH.64 URZ, [UR8], UR4 ;  /* 0x00000004083f75b2 */ /* 0x0010620008000100 */
[----:B------:R0:W2:Y:S01]  /*0240*/  SYNCS.EXCH.64 URZ, [UR8+0x10], UR6 ;  /* 0x00001006083f75b2 */ /* 0x0000a20008000100 */
[----:B------:R0:W3:Y:S01]  /*0250*/  SYNCS.EXCH.64 URZ, [UR8+0x8], UR4 ;  /* 0x00000804083f75b2 */ /* 0x0000e20008000100 */
[----:B------:R0:W4:Y:S01]  /*0260*/  SYNCS.EXCH.64 URZ, [UR8+0x18], UR6 ;  /* 0x00001806083f75b2 */ /* 0x0001220008000100 */
[----:B------:R-:W-:Y:S01]  /*0270*/  NOP ;  /* 0x0000000000007918 */ /* 0x000fe20000000000 */
.L_x_2:
[----:B------:R-:W5:Y:S01]  /*0280*/  SHFL.IDX PT, R0, R0, RZ, 0x1f ;  /* 0x00001fff00007589 */ /* 0x000f6200000e0000 */
[----:B------:R-:W-:Y:S01]  /*0290*/  ELECT P0, URZ, PT ;  /* 0x00000000003f782f */ /* 0x000fe20003800000 */
[----:B------:R-:W1:Y:S01]  /*02a0*/  LDC R2, c[0x0][0x65c] ;  /* 0x00019700ff027b82 */ /* 0x000e620000000800 */
[----:B------:R-:W-:Y:S01]  /*02b0*/  SHF.R.S32.HI R6, RZ, 0x1f, R5 ;  /* 0x0000001fff067819 */ /* 0x000fe20000011405 */
[----:B------:R-:W2:Y:S01]  /*02c0*/  S2R R3, SR_CTAID.Y ;  /* 0x0000000000037919 */ /* 0x000ea20000002600 */
[----:B0-----:R-:W-:Y:S01]  /*02d0*/  UMOV UR4, 0x20 ;  /* 0x0000002000047882 */ /* 0x001fe20000000000 */
[----:B------:R-:W-:Y:S01]  /*02e0*/  ISETP.NE.AND P2, PT, R8, RZ, PT ;  /* 0x000000ff0800720c */ /* 0x000fe20003f45270 */
[----:B------:R-:W-:Y:S01]  /*02f0*/  NOP ;  /* 0x0000000000007918 */ /* 0x000fe20000000000 */
[----:B------:R-:W0:Y:S01]  /*0300*/  S2R R4, SR_CTAID.X ;  /* 0x0000000000047919 */ /* 0x000e220000002500 */
[----:B------:R-:W-:Y:S01]  /*0310*/  LEA.HI R6, R6, R5, RZ, 0x2 ;  /* 0x0000000506067211 */ /* 0x000fe200078f10ff */
[----:B------:R-:W-:Y:S01]  /*0320*/  NOP ;  /* 0x0000000000007918 */ /* 0x000fe20000000000 */
[----:B-----5:R-:W-:-:S02]  /*0330*/  ISETP.NE.OR P0, PT, R0, RZ, !P0 ;  /* 0x000000ff0000720c */ /* 0x020fc40004705670 */
[----:B-1----:R-:W-:-:S04]  /*0340*/  ISETP.NE.AND P3, PT, R2, 0x1, PT ;  /* 0x000000010200780c */ /* 0x002fc80003f65270 */
[----:B------:R-:W-:Y:S02]  /*0350*/  P2R R0, PR, RZ, 0x8 ;  /* 0x00000008ff007803 */ /* 0x000fe40000000000 */
[----:B------:R-:W-:-:S05]  /*0360*/  LOP3.LUT R0, R6, 0xfffffffc, RZ, 0xc0, !PT ;  /* 0xfffffffc06007812 */ /* 0x000fca00078ec0ff */
[----:B------:R-:W-:Y:S01]  /*0370*/  VOTEU.ALL UP0, P0 ;  /* 0x00000000003f7886 */ /* 0x000fe20000000000 */
[----:B------:R-:W-:Y:S01]  /*0380*/  IMAD.IADD R0, R5, 0x1, -R0 ;  /* 0x0000000105007824 */ /* 0x000fe200078e0a00 */
[----:B------:R-:W0:Y:S01]  /*0390*/  @P3 LDC R17, c[0x0][0x10] ;  /* 0x00000400ff113b82 */ /* 0x000e220000000800 */
[----:B------:R-:W-:Y:S01]  /*03a0*/  VOTEU.ALL UP1, P0 ;  /* 0x00000000003f7886 */ /* 0x000fe20000020000 */
[----:B--2---:R-:W-:Y:S01]  /*03b0*/  @P3 IMAD.MOV.U32 R6, RZ, RZ, R3 ;  /* 0x000000ffff063224 */ /* 0x004fe200078e0003 */
[----:B------:R-:W-:Y:S01]  /*03c0*/  @!UP0 UMOV UR6, 0x400 ;  /* 0x0000040000068882 */ /* 0x000fe20000000000 */
[----:B------:R-:W-:-:S04]  /*03d0*/  @!UP0 UIADD3 UR4, -UR4, 0x100000, URZ ;  /* 0x0010000004048890 */ /* 0x000fc8000fffe13f */
[----:B------:R-:W-:Y:S02]  /*03e0*/  @!UP0 USHF.L.U32 UR5, UR4, 0xb, URZ ;  /* 0x0000000b04058899 */ /* 0x000fe4000800063f */
[----:B------:R-:W-:Y:S01]  /*03f0*/  @!UP0 USHF.L.U32 UR4, UR4, 0x1, URZ ;  /* 0x0000000104048899 */ /* 0x000fe2000800063f */
[----:B------:R-:W-:Y:S02]  /*0400*/  @P3 IMAD.MOV.U32 R7, RZ, RZ, RZ ;  /* 0x000000ffff073224 */ /* 0x000fe400078e00ff */
[----:B------:R-:W-:Y:S01]  /*0410*/  IMAD.MOV.U32 R5, RZ, RZ, RZ ;  /* 0x000000ffff057224 */ /* 0x000fe200078e00ff */
[----:B------:R-:W1:Y:S01]  /*0420*/  @!UP0 S2UR UR7, SR_CgaCtaId ;  /* 0x00000000000789c3 */ /* 0x000e620000008800 */
[----:B------:R-:W-:-:S07]  /*0430*/  @P3 IMAD.MOV.U32 R11, RZ, RZ, RZ ;  /* 0x000000ffff0b3224 */ /* 0x000fce00078e00ff */
[----:B------:R-:W2:Y:S01]  /*0440*/  @!P3 LDC R9, c[0x0][0xc] ;  /* 0x00000300ff09bb82 */ /* 0x000ea20000000800 */
[----:B0-----:R-:W-:-:S04]  /*0450*/  @P3 IMAD.WIDE.U32 R16, R4, R17, R6 ;  /* 0x0000001104103225 */ /* 0x001fc800078e0006 */
[----:B------:R-:W-:Y:S01]  /*0460*/  @P3 IMAD.IADD R17, R17, 0x1, R11 ;  /* 0x0000000111113824 */ /* 0x000fe200078e020b */
[----:B-1----:R-:W-:Y:S01]  /*0470*/  @!UP0 ULEA UR6, UR7, UR6, 0x18 ;  /* 0x0000000607068291 */ /* 0x002fe2000f8ec03f */
[----:B------:R-:W-:Y:S01]  /*0480*/  VOTEU.ALL UP0, P0 ;  /* 0x00000000003f7886 */ /* 0x000fe20000000000 */
[----:B------:R-:W-:-:S04]  /*0490*/  ISETP.NE.AND P0, PT, R0, 0x3, PT ;  /* 0x000000030000780c */ /* 0x000fc80003f05270 */
[----:B------:R-:W-:Y:S01]  /*04a0*/  ISETP.EQ.OR P0, PT, R0, RZ, !P0 ;  /* 0x000000ff0000720c */ /* 0x000fe20004702670 */
[----:B--2---:R-:W-:-:S03]  /*04b0*/  @!P3 IMAD.WIDE.U32 R6, R9, R3, R4 ;  /* 0x000000030906b225 */ /* 0x004fc600078e0004 */
[C---:B------:R-:W-:Y:S01]  /*04c0*/  ISETP.EQ.AND P0, PT, R8.reuse, RZ, P0 ;  /* 0x000000ff0800720c */ /* 0x040fe20000702270 */
[----:B------:R-:W-:Y:S01]  /*04d0*/  VIADD R8, R8, 0xffffffff ;  /* 0xffffffff08087836 */ /* 0x000fe20000000000 */
[----:B------:R-:W0:Y:S02]  /*04e0*/  FENCE.VIEW.ASYNC.S ;  /* 0x00000000000073c6 */ /* 0x000e240000000000 */
[----:B0-----:R0:W3:Y:S01]  /*04f0*/  @!UP0 SYNCS.EXCH.64 URZ, [UR6+0x30], UR4 ;  /* 0x00003004063f85b2 */ /* 0x0010e20008000100 */
[----:B------:R-:W-:Y:S01]  /*0500*/  @!P3 IMAD.MOV.U32 R16, RZ, RZ, R6 ;  /* 0x000000ffff10b224 */ /* 0x000fe200078e0006 */
[----:B------:R-:W-:Y:S01]  /*0510*/  SEL R19, RZ, 0x1, !P0 ;  /* 0x00000001ff137807 */ /* 0x000fe20004000000 */
[----:B------:R-:W-:Y:S01]  /*0520*/  @!P3 IMAD.MOV.U32 R17, RZ, RZ, R7 ;  /* 0x000000ffff11b224 */ /* 0x000fe200078e0007 */
[----:B------:R-:W-:-:S04]  /*0530*/  ISETP.GE.U32.AND P1, PT, R8, 0x2, PT ;  /* 0x000000020800780c */ /* 0x000fc80003f26070 */
[----:B------:R-:W-:Y:S01]  /*0540*/  SEL R19, R19, 0x2, P1 ;  /* 0x0000000213137807 */ /* 0x000fe20000800000 */
[----:B------:R0:W3:Y:S01]  /*0550*/  @!UP1 SYNCS.EXCH.64 URZ, [UR6+0x38], UR4 ;  /* 0x00003804063f95b2 */ /* 0x0000e20008000100 */
[----:B------:R-:W-:Y:S01]  /*0560*/  NOP ;  /* 0x0000000000007918 */ /* 0x000fe20000000000 */
[----:B---34-:R-:W-:Y:S06]  /*0570*/  BAR.SYNC.DEFER_BLOCKING 0x0 ;  /* 0x0000000000007b1d */ /* 0x018fec0000010000 */
[----:B------:R-:W-:Y:S05]  /*0580*/  @!P2 BRA `(.L_x_3) ;  /* 0x000000dc0074a947 */ /* 0x000fea0003800000 */
[----:B------:R-:W-:-:S13]  /*0590*/  ISETP.GT.U32.AND P0, PT, R8, 0x1, PT ;  /* 0x000000010800780c */ /* 0x000fda0003f04070 */
[----:B0-----:R-:W-:Y:S05]  /*05a0*/  @P0 EXIT ;  /* 0x000000000000094d */ /* 0x001fea0003800000 */
[----:B------:R-:W-:Y:S01]  /*05b0*/  ULDC.64 UR4, c[0x0][0x650] ;  /* 0x0001940000047ab9 */ /* 0x000fe20000000a00 */
[----:B------:R-:W-:Y:S01]  /*05c0*/  PRMT R0, RZ, 0x7610, R0 ;  /* 0x00007610ff007816 */ /* 0x000fe20000000000 */
[----:B------:R-:W-:Y:S01]  /*05d0*/  IMAD.MOV.U32 R136, RZ, RZ, -0x1 ;  /* 0xffffffffff887424 */ /* 0x000fe200078e00ff */
[----:B------:R-:W-:Y:S01]  /*05e0*/  ISETP.GE.U32.AND P0, PT, R16, UR4, PT ;  /* 0x0000000410007c0c */ /* 0x000fe2000bf06070 */
[----:B------:R-:W-:Y:S02]  /*05f0*/  IMAD.MOV.U32 R139, RZ, RZ, -0x1 ;  /* 0xffffffffff8b7424 */ /* 0x000fe400078e00ff */
[----:B------:R-:W-:Y:S01]  /*0600*/  IMAD.MOV.U32 R23, RZ, RZ, -0x1 ;  /* 0xffffffffff177424 */ /* 0x000fe200078e00ff */
[----:B------:R-:W-:-:S13]  /*0610*/  ISETP.GE.U32.AND.EX P0, PT, R17, UR5, PT, P0 ;  /* 0x0000000511007c0c */ /* 0x000fda000bf06100 */
[----:B------:R-:W-:Y:S05]  /*0620*/  @P0 BRA `(.L_x_4) ;  /* 0x0000000400540947 */ /* 0x000fea0003800000 */
[----:B------:R-:W0:Y:S01]  /*0630*/  LDC.64 R14, c[0x0][0x628] ;  /* 0x00018a00ff0e7b82 */ /* 0x000e220000000a00 */
[----:B------:R-:W-:Y:S02]  /*0640*/  IMAD.MOV.U32 R6, RZ, RZ, R16 ;  /* 0x000000ffff067224 */ /* 0x000fe400078e0010 */
[----:B------:R-:W-:-:S05]  /*0650*/  IMAD.MOV.U32 R7, RZ, RZ, R17 ;  /* 0x000000ffff077224 */ /* 0x000fca00078e0011 */
[----:B------:R-:W1:Y:S08]  /*0660*/  LDC R0, c[0x0][0x630] ;  /* 0x00018c00ff007b82 */ /* 0x000e700000000800 */
[----:B------:R-:W2:Y:S01]  /*0670*/  LDC.64 R20, c[0x0][0x620] ;  /* 0x00018800ff147b82 */ /* 0x000ea20000000a00 */
[----:B0-----:R-:W-:-:S04]  /*0680*/  ISETP.NE.U32.AND P0, PT, R14, RZ, PT ;  /* 0x000000ff0e00720c */ /* 0x001fc80003f05070 */
[----:B------:R-:W-:-:S13]  /*0690*/  ISETP.NE.AND.EX P0, PT, R15, RZ, PT, P0 ;  /* 0x000000ff0f00720c */ /* 0x000fda0003f05300 */
[----:B-12---:R-:W-:Y:S05]  /*06a0*/  @!P0 BRA `(.L_x_5) ;  /* 0x0000000000288947 */ /* 0x006fea0003800000 */
[----:B------:R-:W0:Y:S02]  /*06b0*/  LDC R11, c[0x0][0x634] ;  /* 0x00018d00ff0b7b82 */ /* 0x000e240000000800 */
[----:B0-----:R-:W-:-:S05]  /*06c0*/  IADD3 R11, P0, R16, R11, RZ ;  /* 0x0000000b100b7210 */ /* 0x001fca0007f1e0ff */
[----:B------:R-:W-:-:S04]  /*06d0*/  IMAD.X R13, RZ, RZ, R17, P0 ;  /* 0x000000ffff0d7224 */ /* 0x000fc800000e0611 */
[----:B------:R-:W-:-:S04]  /*06e0*/  IMAD.WIDE.U32 R6, R13, R14, RZ ;  /* 0x0000000e0d067225 */ /* 0x000fc800078e00ff */
[----:B------:R-:W-:-:S04]  /*06f0*/  IMAD.WIDE.U32 R8, P0, R11, R15, R6 ;  /* 0x0000000f0b087225 */ /* 0x000fc80007800006 */
[----:B------:R-:W-:-:S04]  /*0700*/  IMAD.WIDE.U32 R6, R11, R14, RZ ;  /* 0x0000000e0b067225 */ /* 0x000fc800078e00ff */
[----:B------:R-:W-:Y:S01]  /*0710*/  IMAD.X R11, RZ, RZ, RZ, P0 ;  /* 0x000000ffff0b7224 */ /* 0x000fe200000e06ff */
[----:B------:R-:W-:Y:S01]  /*0720*/  IADD3 RZ, P0, R7, R8, RZ ;  /* 0x0000000807ff7210 */ /* 0x000fe20007f1e0ff */
[----:B------:R-:W-:-:S04]  /*0730*/  IMAD.MOV.U32 R10, RZ, RZ, R9 ;  /* 0x000000ffff0a7224 */ /* 0x000fc800078e0009 */
[----:B------:R-:W-:-:S08]  /*0740*/  IMAD.WIDE.U32.X R6, R13, R15, R10, P0 ;  /* 0x0000000f0d067225 */ /* 0x000fd000000e040a */
.L_x_5:
[-CC-:B------:R-:W-:Y:S01]  /*0750*/  SHF.R.U64 R23, R6, R0.reuse, R7.reuse ;  /* 0x0000000006177219 */ /* 0x180fe20000001207 */
[----:B------:R-:W0:Y:S01]  /*0760*/  LDC R10, c[0x0][0x618] ;  /* 0x00018600ff0a7b82 */ /* 0x000e220000000800 */
[----:B------:R-:W-:Y:S01]  /*0770*/  SHF.R.U32.HI R5, RZ, R0, R7 ;  /* 0x00000000ff057219 */ /* 0x000fe20000011607 */
[----:B------:R-:W-:Y:S01]  /*0780*/  ULDC UR4, c[0x0][0x150] ;  /* 0x0000540000047ab9 */ /* 0x000fe20000000800 */
[----:B------:R-:W-:Y:S02]  /*0790*/  IADD3 R9, P0, RZ, -R23, RZ ;  /* 0x80000017ff097210 */ /* 0x000fe40007f1e0ff */
[----:B------:R-:W-:-:S03]  /*07a0*/  I2FP.F32.U32 R0, R4 ;  /* 0x0000000400007245 */ /* 0x000fc60000201000 */
[----:B------:R-:W1:Y:S01]  /*07b0*/  LDC.64 R28, c[0x0][0x640] ;  /* 0x00019000ff1c7b82 */ /* 0x000e620000000a00 */
[----:B------:R-:W-:Y:S02]  /*07c0*/  IMAD.X R11, RZ, RZ, ~R5, P0 ;  /* 0x000000ffff0b7224 */ /* 0x000fe400000e0e05 */
[----:B------:R-:W-:Y:S01]  /*07d0*/  FMUL R0, R0, UR4 ;  /* 0x0000000400007c20 */ /* 0x000fe20008400000 */
[----:B------:R-:W-:Y:S01]  /*07e0*/  IMAD.WIDE.U32 R6, R9, R20, R16 ;  /* 0x0000001409067225 */ /* 0x000fe200078e0010 */
[----:B------:R-:W-:-:S03]  /*07f0*/  ULDC UR4, c[0x0][0x154] ;  /* 0x0000550000047ab9 */ /* 0x000fc60000000800 */
[----:B------:R-:W-:Y:S01]  /*0800*/  IMAD R8, R11, R20, RZ ;  /* 0x000000140b087224 */ /* 0x000fe200078e02ff */
[----:B------:R-:W2:Y:S01]  /*0810*/  LDC R5, c[0x0][0x144] ;  /* 0x00005100ff057b82 */ /* 0x000ea20000000800 */
[----:B------:R-:W3:Y:S02]  /*0820*/  F2I.U32.TRUNC.NTZ R0, R0 ;  /* 0x0000000000007305 */ /* 0x000ee4000020f000 */
[----:B------:R-:W-:-:S04]  /*0830*/  IMAD R9, R9, R21, R8 ;  /* 0x0000001509097224 */ /* 0x000fc800078e0208 */
[----:B------:R-:W-:Y:S01]  /*0840*/  IMAD.IADD R7, R7, 0x1, R9 ;  /* 0x0000000107077824 */ /* 0x000fe200078e0209 */
[----:B------:R-:W4:Y:S01]  /*0850*/  LDC R12, c[0x0][0x608] ;  /* 0x00018200ff0c7b82 */ /* 0x000f220000000800 */
[----:B------:R-:W-:-:S03]  /*0860*/  IMAD.MOV.U32 R9, RZ, RZ, -0x1 ;  /* 0xffffffffff097424 */ /* 0x000fc600078e00ff */
[-CC-:B0-----:R-:W-:Y:S02]  /*0870*/  SHF.R.U64 R20, R6, R10.reuse, R7.reuse ;  /* 0x0000000a06147219 */ /* 0x181fe40000001207 */
[----:B------:R-:W-:Y:S02]  /*0880*/  I2FP.F32.U32 R6, R3 ;  /* 0x0000000300067245 */ /* 0x000fe40000201000 */
[----:B------:R-:W0:Y:S01]  /*0890*/  LDC R26, c[0x0][0x658] ;  /* 0x00019600ff1a7b82 */ /* 0x000e220000000800 */
[----:B-1----:R-:W-:Y:S01]  /*08a0*/  ISETP.NE.U32.AND P0, PT, R28, RZ, PT ;  /* 0x000000ff1c00720c */ /* 0x002fe20003f05070 */
[----:B---3--:R-:W-:Y:S01]  /*08b0*/  IMAD.MOV R8, RZ, RZ, -R0 ;  /* 0x000000ffff087224 */ /* 0x008fe200078e0a00 */
[----:B------:R-:W-:Y:S01]  /*08c0*/  SHF.R.U32.HI R7, RZ, R10, R7 ;  /* 0x0000000aff077219 */ /* 0x000fe20000011607 */
[----:B------:R-:W-:Y:S01]  /*08d0*/  FMUL R6, R6, UR4 ;  /* 0x0000000406067c20 */ /* 0x000fe20008400000 */
[----:B------:R-:W-:-:S03]  /*08e0*/  ISETP.NE.AND.EX P0, PT, R29, RZ, PT, P0 ;  /* 0x000000ff1d00720c */ /* 0x000fc60003f05300 */
[----:B------:R-:W1:Y:S01]  /*08f0*/  LDC R14, c[0x0][0x148] ;  /* 0x00005200ff0e7b82 */ /* 0x000e620000000800 */
[----:B--2---:R-:W-:-:S07]  /*0900*/  IMAD R0, R5, R8, R4 ;  /* 0x0000000805007224 */ /* 0x004fce00078e0204 */
[----:B------:R-:W2:Y:S01]  /*0910*/  LDC R24, c[0x0][0x600] ;  /* 0x00018000ff187b82 */ /* 0x000ea20000000800 */
[-CC-:B----4-:R-:W-:Y:S02]  /*0920*/  SHF.R.U64 R30, R20, R12.reuse, R7.reuse ;  /* 0x0000000c141e7219 */ /* 0x190fe40000001207 */
[----:B------:R-:W-:Y:S01]  /*0930*/  SHF.R.U32.HI R5, RZ, R12, R7 ;  /* 0x0000000cff057219 */ /* 0x000fe20000011607 */
[----:B------:R-:W-:Y:S01]  /*0940*/  IMAD.MOV.U32 R7, RZ, RZ, 0x1 ;  /* 0x00000001ff077424 */ /* 0x000fe200078e00ff */
[----:B------:R3:W4:Y:S03]  /*0950*/  F2I.U32.TRUNC.NTZ R12, R6 ;  /* 0x00000006000c7305 */ /* 0x000726000020f000 */
[----:B------:R-:W1:Y:S01]  /*0960*/  LDC R15, c[0x0][0x648] ;  /* 0x00019200ff0f7b82 */ /* 0x000e620000000800 */
[-C--:B0-----:R-:W-:Y:S02]  /*0970*/  SHF.L.U32 R4, R9, R26.reuse, RZ ;  /* 0x0000001a09047219 */ /* 0x081fe400000006ff */
[----:B------:R-:W-:-:S02]  /*0980*/  SHF.R.U64 R32, R30, R26, R5 ;  /* 0x0000001a1e207219 */ /* 0x000fc40000001205 */
[----:B------:R-:W-:Y:S02]  /*0990*/  LOP3.LUT R11, RZ, R4, RZ, 0x33, !PT ;  /* 0x00000004ff0b7212 */ /* 0x000fe400078e33ff */
[-C--:B------:R-:W-:Y:S01]  /*09a0*/  SHF.R.U32.HI R5, RZ, R26.reuse, R5 ;  /* 0x0000001aff057219 */ /* 0x080fe20000011605 */
[----:B------:R-:W0:Y:S01]  /*09b0*/  LDC R21, c[0x0][0x638] ;  /* 0x00018e00ff157b82 */ /* 0x000e220000000800 */
[----:B------:R-:W-:Y:S01]  /*09c0*/  SHF.L.U32 R10, R7, R26, RZ ;  /* 0x0000001a070a7219 */ /* 0x000fe200000006ff */
[----:B------:R-:W-:-:S06]  /*09d0*/  IMAD.MOV.U32 R4, RZ, RZ, R32 ;  /* 0x000000ffff047224 */ /* 0x000fcc00078e0020 */
[----:B------:R-:W0:Y:S01]  /*09e0*/  LDC R136, c[0x0][0x610] ;  /* 0x00018400ff887b82 */ /* 0x000e220000000800 */
[----:B---34-:R-:W-:Y:S05]  /*09f0*/  @!P0 BRA `(.L_x_6) ;  /* 0x0000000000288947 */ /* 0x018fea0003800000 */
[----:B------:R-:W3:Y:S02]  /*0a00*/  LDC R9, c[0x0][0x64c] ;  /* 0x00019300ff097b82 */ /* 0x000ee40000000800 */
[----:B---3--:R-:W-:-:S05]  /*0a10*/  IADD3 R9, P0, R32, R9, RZ ;  /* 0x0000000920097210 */ /* 0x008fca0007f1e0ff */
        /* <DEDUP_REMOVED lines=8> */
.L_x_6:
[----:B-1----:R-:W-:Y:S01]  /*0aa0*/  SHF.R.U64 R4, R4, R15, R5 ;  /* 0x0000000f04047219 */ /* 0x002fe20000001205 */
[----:B--2---:R-:W-:Y:S01]  /*0ab0*/  VIADD R5, R24, 0xffffffff ;  /* 0xffffffff18057836 */ /* 0x004fe20000000000 */
[----:B------:R-:W-:Y:S01]  /*0ac0*/  LOP3.LUT R11, R30, R11, RZ, 0xc0, !PT ;  /* 0x0000000b1e0b7212 */ /* 0x000fe200078ec0ff */
[----:B------:R-:W-:Y:S02]  /*0ad0*/  IMAD.MOV R12, RZ, RZ, -R12 ;  /* 0x000000ffff0c7224 */ /* 0x000fe400078e0a0c */
[----:B------:R-:W-:Y:S01]  /*0ae0*/  IMAD.MOV R6, RZ, RZ, -R4 ;  /* 0x000000ffff067224 */ /* 0x000fe200078e0a04 */
[----:B------:R-:W-:Y:S01]  /*0af0*/  LOP3.LUT R5, R20, R5, RZ, 0xc0, !PT ;  /* 0x0000000514057212 */ /* 0x000fe200078ec0ff */
[----:B------:R-:W-:Y:S02]  /*0b00*/  @P3 IMAD R0, R14, R12, R3 ;  /* 0x0000000c0e003224 */ /* 0x000fe400078e0203 */
[----:B------:R-:W-:Y:S02]  /*0b10*/  IMAD R11, R10, R4, R11 ;  /* 0x000000040a0b7224 */ /* 0x000fe400078e020b */
[----:B0-----:R-:W-:-:S02]  /*0b20*/  IMAD R3, R6, R21, R32 ;  /* 0x0000001506037224 */ /* 0x001fc400078e0220 */
[----:B------:R-:W-:Y:S02]  /*0b30*/  IMAD R136, R11, R136, R0 ;  /* 0x000000880b887224 */ /* 0x000fe400078e0200 */
[----:B------:R-:W-:Y:S02]  /*0b40*/  IMAD R3, R3, R24, R5 ;  /* 0x0000001803037224 */ /* 0x000fe400078e0205 */
[----:B------:R-:W-:-:S03]  /*0b50*/  IMAD.MOV.U32 R0, RZ, RZ, 0x1 ;  /* 0x00000001ff007424 */ /* 0x000fc600078e00ff */
[----:B------:R-:W-:Y:S02]  /*0b60*/  SEL R139, R3, R136, !P3 ;  /* 0x00000088038b7207 */ /* 0x000fe40005800000 */
[----:B------:R-:W-:-:S07]  /*0b70*/  SEL R136, R136, R3, !P3 ;  /* 0x0000000388887207 */ /* 0x000fce0005800000 */
.L_x_4:
[----:B------:R-:W-:-:S08]  /*0b80*/  NOP ;  /* 0x0000000000007918 */ /* 0x000fd00000000000 */
[----:B------:R-:W0:Y:S02]  /*0b90*/  USETMAXREG.TRY_ALLOC.CTAPOOL UP0, 0xe8 ;  /* 0x000000e8000079c8 */ /* 0x000e240008000600 */
[----:B0-----:R-:W-:-:S13]  /*0ba0*/  PLOP3.LUT P0, PT, PT, PT, UP0, 0x80, 0x0 ;  /* 0x000000000000781c */ /* 0x001fda0003f0f008 */
[----:B------:R-:W-:Y:S05]  /*0bb0*/  @!P0 BRA `(.L_x_4) ;  /* 0xfffffffc00f08947 */ /* 0x000fea000383ffff */
[----:B------:R-:W-:Y:S01]  /*0bc0*/  ULDC.64 UR4, c[0x0][0x598] ;  /* 0x0001660000047ab9 */ /* 0x000fe20000000a00 */
[----:B------:R-:W-:Y:S01]  /*0bd0*/  ULDC.64 UR40, c[0x0][0x208] ;  /* 0x0000820000287ab9 */ /* 0x000fe20000000a00 */
[----:B------:R-:W-:-:S04]  /*0be0*/  ISETP.NE.U32.AND P0, PT, RZ, UR4, PT ;  /* 0x00000004ff007c0c */ /* 0x000fc8000bf05070 */
[----:B------:R-:W-:-:S13]  /*0bf0*/  ISETP.NE.AND.EX P0, PT, RZ, UR5, PT, P0 ;  /* 0x00000005ff007c0c */ /* 0x000fda000bf05300 */
[----:B------:R-:W-:Y:S05]  /*0c00*/  @!P0 BRA `(.L_x_7) ;  /* 0x00000000001c8947 */ /* 0x000fea0003800000 */
[----:B------:R-:W0:Y:S02]  /*0c10*/  LDC.64 R4, c[0x0][0x598] ;  /* 0x00016600ff047b82 */ /* 0x000e240000000a00 */
[----:B0-----:R-:W2:Y:S02]  /*0c20*/  LDG.E.64 R4, desc[UR40][R4.64] ;  /* 0x0000002804047981 */ /* 0x001ea4000c1e1b00 */
[----:B--2---:R-:W-:-:S04]  /*0c30*/  ISETP.NE.U32.AND P0, PT, R4, RZ, PT ;  /* 0x000000ff0400720c */ /* 0x004fc80003f05070 */
[----:B------:R-:W-:-:S13]  /*0c40*/  ISETP.NE.AND.EX P0, PT, R5, RZ, PT, P0 ;  /* 0x000000ff0500720c */ /* 0x000fda0003f05300 */
[----:B------:R-:W-:Y:S05]  /*0c50*/  @!P0 BRA `(.L_x_7) ;  /* 0x0000000000088947 */ /* 0x000fea0003800000 */
[----:B------:R0:W5:Y:S01]  /*0c60*/  LD.E R137, desc[UR40][R4.64] ;  /* 0x0000002804897980 */ /* 0x000162000c101900 */
[----:B------:R-:W-:Y:S05]  /*0c70*/  BRA `(.L_x_8) ;  /* 0x0000000000247947 */ /* 0x000fea0003800000 */
.L_x_7:
[----:B------:R-:W-:Y:S02]  /*0c80*/  ULDC.64 UR4, c[0x0][0x588] ;  /* 0x0001620000047ab9 */ /* 0x000fe40000000a00 */
[----:B------:R-:W-:-:S04]  /*0c90*/  ISETP.NE.U32.AND P0, PT, RZ, UR4, PT ;  /* 0x00000004ff007c0c */ /* 0x000fc8000bf05070 */
[----:B------:R-:W-:-:S13]  /*0ca0*/  ISETP.NE.AND.EX P0, PT, RZ, UR5, PT, P0 ;  /* 0x00000005ff007c0c */ /* 0x000fda000bf05300 */
[----:B------:R-:W-:Y:S05]  /*0cb0*/  @!P0 BRA `(.L_x_9) ;  /* 0x00000000000c8947 */ /* 0x000fea0003800000 */
[----:B------:R-:W0:Y:S02]  /*0cc0*/  LDC.64 R4, c[0x0][0x588] ;  /* 0x00016200ff047b82 */ /* 0x000e240000000a00 */
[----:B0-----:R1:W5:Y:S01]  /*0cd0*/  LDG.E R137, desc[UR40][R4.64] ;  /* 0x0000002804897981 */ /* 0x001362000c1e1900 */
[----:B------:R-:W-:Y:S05]  /*0ce0*/  BRA `(.L_x_8) ;  /* 0x0000000000087947 */ /* 0x000fea0003800000 */
.L_x_9:
[----:B------:R-:W-:Y:S02]  /*0cf0*/  ULDC UR4, c[0x0][0x580] ;  /* 0x0001600000047ab9 */ /* 0x000fe40000000800 */
[----:B------:R-:W-:-:S07]  /*0d00*/  IMAD.U32 R137, RZ, RZ, UR4 ;  /* 0x00000004ff897e24 */ /* 0x000fce000f8e00ff */
.L_x_8:
[----:B------:R-:W-:Y:S02]  /*0d10*/  ULDC.64 UR4, c[0x0][0x5a0] ;  /* 0x0001680000047ab9 */ /* 0x000fe40000000a00 */
[----:B------:R-:W-:-:S04]  /*0d20*/  ISETP.NE.U32.AND P0, PT, RZ, UR4, PT ;  /* 0x00000004ff007c0c */ /* 0x000fc8000bf05070 */
[----:B------:R-:W-:-:S13]  /*0d30*/  ISETP.NE.AND.EX P0, PT, RZ, UR5, PT, P0 ;  /* 0x00000005ff007c0c */ /* 0x000fda000bf05300 */
[----:B------:R-:W-:Y:S05]  /*0d40*/  @!P0 BRA `(.L_x_10) ;  /* 0x00000000001c8947 */ /* 0x000fea0003800000 */
[----:B01----:R-:W0:Y:S02]  /*0d50*/  LDC.64 R4, c[0x0][0x5a0] ;  /* 0x00016800ff047b82 */ /* 0x003e240000000a00 */
[----:B0-----:R-:W2:Y:S02]  /*0d60*/  LDG.E.64 R4, desc[UR40][R4.64] ;  /* 0x0000002804047981 */ /* 0x001ea4000c1e1b00 */
[----:B--2---:R-:W-:-:S04]  /*0d70*/  ISETP.NE.U32.AND P0, PT, R4, RZ, PT ;  /* 0x000000ff0400720c */ /* 0x004fc80003f05070 */
[----:B------:R-:W-:-:S13]  /*0d80*/  ISETP.NE.AND.EX P0, PT, R5, RZ, PT, P0 ;  /* 0x000000ff0500720c */ /* 0x000fda0003f05300 */
[----:B------:R-:W-:Y:S05]  /*0d90*/  @!P0 BRA `(.L_x_10) ;  /* 0x0000000000088947 */ /* 0x000fea0003800000 */
[----:B------:R0:W5:Y:S01]  /*0da0*/  LD.E R138, desc[UR40][R4.64] ;  /* 0x00000028048a7980 */ /* 0x000162000c101900 */
[----:B------:R-:W-:Y:S05]  /*0db0*/  BRA `(.L_x_11) ;  /* 0x0000000000247947 */ /* 0x000fea0003800000 */
.L_x_10:
[----:B------:R-:W-:Y:S02]  /*0dc0*/  ULDC.64 UR4, c[0x0][0x590] ;  /* 0x0001640000047ab9 */ /* 0x000fe40000000a00 */
[----:B------:R-:W-:-:S04]  /*0dd0*/  ISETP.NE.U32.AND P0, PT, RZ, UR4, PT ;  /* 0x00000004ff007c0c */ /* 0x000fc8000bf05070 */
[----:B------:R-:W-:-:S13]  /*0de0*/  ISETP.NE.AND.EX P0, PT, RZ, UR5, PT, P0 ;  /* 0x00000005ff007c0c */ /* 0x000fda000bf05300 */
[----:B------:R-:W-:Y:S05]  /*0df0*/  @!P0 BRA `(.L_x_12) ;  /* 0x00000000000c8947 */ /* 0x000fea0003800000 */
[----:B01----:R-:W0:Y:S02]  /*0e00*/  LDC.64 R4, c[0x0][0x590] ;  /* 0x00016400ff047b82 */ /* 0x003e240000000a00 */
[----:B0-----:R1:W5:Y:S01]  /*0e10*/  LDG.E R138, desc[UR40][R4.64] ;  /* 0x00000028048a7981 */ /* 0x001362000c1e1900 */
[----:B------:R-:W-:Y:S05]  /*0e20*/  BRA `(.L_x_11) ;  /* 0x0000000000087947 */ /* 0x000fea0003800000 */
.L_x_12:
[----:B------:R-:W-:Y:S02]  /*0e30*/  ULDC UR4, c[0x0][0x584] ;  /* 0x0001610000047ab9 */ /* 0x000fe40000000800 */
[----:B------:R-:W-:-:S07]  /*0e40*/  IMAD.U32 R138, RZ, RZ, UR4 ;  /* 0x00000004ff8a7e24 */ /* 0x000fce000f8e00ff */
.L_x_11:
[----:B------:R-:W-:-:S13]  /*0e50*/  LOP3.LUT P0, RZ, R0, 0xff, RZ, 0xc0, !PT ;  /* 0x000000ff00ff7812 */ /* 0x000fda000780c0ff */
[----:B------:R-:W-:Y:S05]  /*0e60*/  @!P0 EXIT ;  /* 0x000000000000894d */ /* 0x000fea0003800000 */
[----:B------:R-:W-:Y:S01]  /*0e70*/  ULDC UR4, c[0x0][0x28c] ;  /* 0x0000a30000047ab9 */ /* 0x000fe20000000800 */
[----:B------:R-:W-:Y:S01]  /*0e80*/  LOP3.LUT R150, R19, 0x1, RZ, 0xfc, !PT ;  /* 0x0000000113967812 */ /* 0x000fe200078efcff */
[----:B------:R-:W-:Y:S01]  /*0e90*/  UIADD3 UR4, UR4, 0x7f, URZ ;  /* 0x0000007f04047890 */ /* 0x000fe2000fffe03f */
[----:B------:R-:W-:Y:S01]  /*0ea0*/  UMOV UR36, URZ ;  /* 0x0000003f00247c82 */ /* 0x000fe20008000000 */
[----:B------:R-:W-:Y:S02]  /*0eb0*/  UMOV UR37, URZ ;  /* 0x0000003f00257c82 */ /* 0x000fe40008000000 */
[----:B------:R-:W-:-:S04]  /*0ec0*/  USHF.R.S32.HI UR5, URZ, 0x1f, UR4 ;  /* 0x0000001f3f057899 */ /* 0x000fc80008011404 */
[----:B------:R-:W-:-:S04]  /*0ed0*/  ULEA.HI UR5, UR5, UR4, URZ, 0x7 ;  /* 0x0000000405057291 */ /* 0x000fc8000f8f383f */
[----:B------:R-:W-:-:S12]  /*0ee0*/  USHF.R.S32.HI UR38, URZ, 0x7, UR5 ;  /* 0x000000073f267899 */ /* 0x000fd80008011405 */
.L_x_252:
[----:B------:R-:W-:Y:S01]  /*0ef0*/  LOP3.LUT R0, R18, 0x80, RZ, 0xc0, !PT ;  /* 0x0000008012007812 */ /* 0x000fe200078ec0ff */
[----:B--2---:R-:W2:Y:S01]  /*0f00*/  S2UR UR6, SR_CgaCtaId ;  /* 0x00000000000679c3 */ /* 0x004ea20000008800 */
[----:B------:R-:W-:Y:S02]  /*0f10*/  UMOV UR39, 0x400 ;  /* 0x0000040000277882 */ /* 0x000fe40000000000 */
[----:B------:R-:W-:-:S06]  /*0f20*/  SHF.R.U32.HI R0, RZ, 0x7, R0 ;  /* 0x00000007ff007819 */ /* 0x000fcc0000011600 */
[----:B---3--:R-:W3:Y:S01]  /*0f30*/  SHFL.IDX PT, R0, R0, RZ, 0x1f ;  /* 0x00001fff00007589 */ /* 0x008ee200000e0000 */
[----:B--2---:R-:W-:Y:S01]  /*0f40*/  ULEA UR39, UR6, UR39, 0x18 ;  /* 0x0000002706277291 */ /* 0x004fe2000f8ec03f */
[----:B---3--:R-:W-:-:S13]  /*0f50*/  R2UR UR4, R0 ;  /* 0x00000000000472ca */ /* 0x008fda00000e0000 */
[----:B------:R-:W-:-:S04]  /*0f60*/  ULEA.HI UR5, UR4, UR4, URZ, 0x1 ;  /* 0x0000000404057291 */ /* 0x000fc8000f8f083f */
[----:B------:R-:W-:-:S04]  /*0f70*/  ULOP3.LUT UR5, UR5, 0x7fffe, URZ, 0xc0, !UPT ;  /* 0x0007fffe05057892 */ /* 0x000fc8000f8ec03f */
[----:B------:R-:W-:-:S03]  /*0f80*/  UIADD3 UR5, UR4, -UR5, URZ ;  /* 0x8000000504057290 */ /* 0x000fc6000fffe03f */
[----:B------:R-:W-:Y:S01]  /*0f90*/  ULDC UR4, c[0x0][0x28c] ;  /* 0x0000a30000047ab9 */ /* 0x000fe20000000800 */
[----:B------:R-:W-:Y:S01]  /*0fa0*/  ULEA UR5, UR5, UR39, 0xd ;  /* 0x0000002705057291 */ /* 0x000fe2000f8e683f */
[----:B------:R-:W-:-:S03]  /*0fb0*/  ISETP.LT.AND P0, PT, RZ, UR4, PT ;  /* 0x00000004ff007c0c */ /* 0x000fc6000bf01270 */
[----:B------:R-:W-:-:S04]  /*0fc0*/  UIADD3 UR5, UR5, 0x100, URZ ;  /* 0x0000010005057890 */ /* 0x000fc8000fffe03f */
[----:B------:R-:W-:-:S04]  /*0fd0*/  USHF.R.U32.HI UR5, URZ, 0x4, UR5 ;  /* 0x000000043f057899 */ /* 0x000fc80008011605 */
[----:B------:R-:W-:Y:S02]  /*0fe0*/  ULOP3.LUT UR42, UR5, 0x3fff, URZ, 0xc0, !UPT ;  /* 0x00003fff052a7892 */ /* 0x000fe4000f8ec03f */
[----:B-1--45:R-:W-:Y:S10]  /*0ff0*/  @P0 BRA `(.L_x_13) ;  /* 0x0000000000400947 */ /* 0x032ff40003800000 */
[----:B------:R-:W-:Y:S01]  /*1000*/  MOV R0, 0x0 ;  /* 0x0000000000007802 */ /* 0x000fe20000000f00 */
[----:B------:R-:W-:Y:S01]  /*1010*/  ULDC.64 UR4, c[0x4][0x68] ;  /* 0x01001a0000047ab9 */ /* 0x000fe20000000a00 */
[----:B------:R-:W-:Y:S01]  /*1020*/  ULDC.64 UR6, c[0x4][0x8] ;  /* 0x0100020000067ab9 */ /* 0x000fe20000000a00 */
[----:B01----:R-:W-:Y:S01]  /*1030*/  IMAD.U32 R4, RZ, RZ, UR4 ;  /* 0x00000004ff047e24 */ /* 0x003fe2000f8e00ff */
[----:B------:R0:W1:Y:S01]  /*1040*/  LDC.64 R14, c[0x4][R0] ;  /* 0x01000000000e7b82 */ /* 0x0000620000000a00 */
[----:B------:R-:W-:Y:S01]  /*1050*/  IMAD.U32 R5, RZ, RZ, UR5 ;  /* 0x00000005ff057e24 */ /* 0x000fe2000f8e00ff */
[----:B------:R-:W-:Y:S01]  /*1060*/  ULDC.64 UR4, c[0x4][0x70] ;  /* 0x01001c0000047ab9 */ /* 0x000fe20000000a00 */
[----:B------:R-:W-:Y:S02]  /*1070*/  IMAD.U32 R10, RZ, RZ, UR6 ;  /* 0x00000006ff0a7e24 */ /* 0x000fe4000f8e00ff */
[----:B------:R-:W-:Y:S02]  /*1080*/  IMAD.U32 R6, RZ, RZ, UR4 ;  /* 0x00000004ff067e24 */ /* 0x000fe4000f8e00ff */
[----:B------:R-:W-:-:S02]  /*1090*/  IMAD.U32 R7, RZ, RZ, UR5 ;  /* 0x00000005ff077e24 */ /* 0x000fc4000f8e00ff */
[----:B------:R-:W-:Y:S02]  /*10a0*/  IMAD.U32 R11, RZ, RZ, UR7 ;  /* 0x00000007ff0b7e24 */ /* 0x000fe4000f8e00ff */
[----:B------:R-:W-:Y:S02]  /*10b0*/  IMAD.MOV.U32 R8, RZ, RZ, 0x1e1 ;  /* 0x000001e1ff087424 */ /* 0x000fe400078e00ff */
[----:B------:R-:W-:Y:S02]  /*10c0*/  IMAD.MOV.U32 R12, RZ, RZ, 0x1 ;  /* 0x00000001ff0c7424 */ /* 0x000fe400078e00ff */
[----:B0-----:R-:W-:-:S07]  /*10d0*/  IMAD.MOV.U32 R13, RZ, RZ, RZ ;  /* 0x000000ffff0d7224 */ /* 0x001fce00078e00ff */
[----:B------:R-:W-:-:S07]  /*10e0*/  LEPC R20, `(.L_x_13) ;  /* 0x000000001014794e */ /* 0x000fce0000000000 */
[----:B-1---5:R-:W-:Y:S05]  /*10f0*/  CALL.ABS.NOINC R14 ;  /* 0x000000000e007343 */ /* 0x022fea0003c00000 */
.L_x_13:
[----:B------:R-:W-:-:S13]  /*1100*/  ISETP.NE.AND P0, PT, R150, 0x3, PT ;  /* 0x000000039600780c */ /* 0x000fda0003f05270 */
[----:B------:R-:W-:Y:S05]  /*1110*/  @!P0 BRA `(.L_x_14) ;  /* 0x0000000000048947 */ /* 0x000fea0003800000 */
[----:B------:R-:W-:Y:S01]  /*1120*/  BPT.TRAP 0x1 ;  /* 0x000000040000795c */ /* 0x000fe20000300000 */
.L_x_14:
[----:B------:R-:W-:Y:S02]  /*1130*/  IMAD.U32 R3, RZ, RZ, UR37 ;  /* 0x00000025ff037e24 */ /* 0x000fe4000f8e00ff */
[----:B------:R-:W-:-:S03]  /*1140*/  IMAD.U32 R0, RZ, RZ, UR36 ;  /* 0x00000024ff007e24 */ /* 0x000fc6000f8e00ff */
[----:B------:R-:W-:Y:S02]  /*1150*/  LEA R3, R3, UR39, 0x3 ;  /* 0x0000002703037c11 */ /* 0x000fe4000f8e18ff */
[----:B------:R-:W-:-:S04]  /*1160*/  SHF.L.U32 R0, R0, 0x1f, RZ ;  /* 0x0000001f00007819 */ /* 0x000fc800000006ff */
[----:B------:R2:W3:Y:S01]  /*1170*/  SYNCS.PHASECHK.TRANS64.TRYWAIT P1, [R3+URZ], R0 ;  /* 0x00000000030075a7 */ /* 0x0004e2000802017f */
[----:B------:R-:W-:Y:S05]  /*1180*/  @!P0 BRA `(.L_x_15) ;  /* 0x0000000000048947 */ /* 0x000fea0003800000 */
[----:B------:R-:W-:Y:S01]  /*1190*/  BPT.TRAP 0x1 ;  /* 0x000000040000795c */ /* 0x000fe20000300000 */
.L_x_15:
[----:B---3--:R-:W-:Y:S05]  /*11a0*/  @P1 BRA `(.L_x_16) ;  /* 0x0000000000081947 */ /* 0x008fea0003800000 */
[----:B------:R-:W3:Y:S02]  /*11b0*/  SYNCS.PHASECHK.TRANS64.TRYWAIT P1, [R3+URZ], R0 ;  /* 0x00000000030075a7 */ /* 0x000ee4000802017f */
[----:B---3--:R-:W-:Y:S05]  /*11c0*/  @!P1 BRA `(.L_x_17) ;  /* 0x000000e400dc9947 */ /* 0x008fea0003800000 */
.L_x_16:
[----:B------:R-:W-:-:S04]  /*11d0*/  UISETP.LT.AND UP0, UPT, UR38, 0x1, UPT ;  /* 0x000000012600788c */ /* 0x000fc8000bf01270 */
[----:B------:R-:W-:-:S06]  /*11e0*/  USEL UR4, UR38, 0x1, UP0 ;  /* 0x0000000126047887 */ /* 0x000fcc0008000000 */
[----:B--23--:R-:W-:Y:S01]  /*11f0*/  IMAD.U32 R0, RZ, RZ, UR4 ;  /* 0x00000004ff007e24 */ /* 0x00cfe2000f8e00ff */
[----:B------:R-:W-:Y:S05]  /*1200*/  WARPSYNC.ALL ;  /* 0x0000000000007948 */ /* 0x000fea0003800000 */
[----:B------:R-:W-:-:S04]  /*1210*/  IADD3 R0, -R0, UR38, RZ ;  /* 0x0000002600007c10 */ /* 0x000fc8000fffe1ff */
[----:B------:R-:W-:Y:S01]  /*1220*/  ISETP.GE.AND P1, PT, R0, 0x1, PT ;  /* 0x000000010000780c */ /* 0x000fe20003f26270 */
[----:B------:R-:W-:Y:S01]  /*1230*/  UIADD3 UR4, UR39, 0x18100, URZ ;  /* 0x0001810027047890 */ /* 0x000fe2000fffe03f */
[----:B------:R-:W-:Y:S01]  /*1240*/  WARPGROUP.ARRIVE ;  /* 0x00000000000079c5 */ /* 0x000fe20000000000 */
[----:B------:R-:W-:Y:S01]  /*1250*/  UMOV UR9, 0x40000040 ;  /* 0x4000004000097882 */ /* 0x000fe20000000000 */
[----:B------:R-:W-:Y:S01]  /*1260*/  UMOV UR11, 0x40000040 ;  /* 0x40000040000b7882 */ /* 0x000fe20000000000 */
[----:B------:R-:W-:Y:S01]  /*1270*/  USHF.R.U32.HI UR4, URZ, 0x4, UR4 ;  /* 0x000000043f047899 */ /* 0x000fe20008011604 */
[----:B------:R-:W-:Y:S01]  /*1280*/  UMOV UR17, UR9 ;  /* 0x0000000900117c82 */ /* 0x000fe20008000000 */
[----:B------:R-:W-:Y:S02]  /*1290*/  UMOV UR19, 0x40000040 ;  /* 0x4000004000137882 */ /* 0x000fe40000000000 */
[----:B------:R-:W-:Y:S02]  /*12a0*/  ULOP3.LUT UR5, UR4, 0x3fff, URZ, 0xc0, !UPT ;  /* 0x00003fff04057892 */ /* 0x000fe4000f8ec03f */
[----:B------:R-:W-:-:S02]  /*12b0*/  ULOP3.LUT UR4, UR42, 0x10000, URZ, 0xfc, !UPT ;  /* 0x000100002a047892 */ /* 0x000fc4000f8efc3f */
[----:B------:R-:W-:Y:S02]  /*12c0*/  ULOP3.LUT UR5, UR5, 0x10000, URZ, 0xfc, !UPT ;  /* 0x0001000005057892 */ /* 0x000fe4000f8efc3f */
[----:B------:R-:W-:Y:S02]  /*12d0*/  UIMAD UR7, UR37, 0xc00, UR4 ;  /* 0x00000c00250778a4 */ /* 0x000fe4000f8e0204 */
[----:B------:R-:W-:Y:S01]  /*12e0*/  UIMAD UR6, UR37, 0x700, UR5 ;  /* 0x00000700250678a4 */ /* 0x000fe2000f8e0205 */
[----:B------:R-:W-:Y:S01]  /*12f0*/  UMOV UR13, UR9 ;  /* 0x00000009000d7c82 */ /* 0x000fe20008000000 */
[----:B------:R-:W-:Y:S02]  /*1300*/  UMOV UR15, 0x40000040 ;  /* 0x40000040000f7882 */ /* 0x000fe40000000000 */
[----:B------:R-:W-:Y:S01]  /*1310*/  UIADD3 UR18, UR6, 0x80, URZ ;  /* 0x0000008006127890 */ /* 0x000fe2000fffe03f */
[----:B------:R-:W-:Y:S02]  /*1320*/  UMOV UR8, UR7 ;  /* 0x0000000700087c82 */ /* 0x000fe40008000000 */
[----:B------:R-:W-:Y:S01]  /*1330*/  UMOV UR10, UR6 ;  /* 0x00000006000a7c82 */ /* 0x000fe20008000000 */
[----:B------:R-:W-:Y:S01]  /*1340*/  UMOV UR16, UR8 ;  /* 0x0000000800107c82 */ /* 0x000fe20008000000 */
[----:B------:R-:W-:Y:S01]  /*1350*/  HGMMA.64x16x16.F32.BF16 R128, gdesc[UR8], RZ, !UPT, gsb0 ;  /* 0x00200000088079f0 */ /* 0x000fe2000c0018ff */
[----:B------:R-:W-:Y:S01]  /*1360*/  UIADD3 UR14, UR6, 0x100, URZ ;  /* 0x00000100060e7890 */ /* 0x000fe2000fffe03f */
[----:B------:R-:W-:Y:S01]  /*1370*/  UMOV UR12, UR8 ;  /* 0x00000008000c7c82 */ /* 0x000fe20008000000 */
[----:B------:R-:W-:Y:S01]  /*1380*/  UIADD3 UR22, UR6, 0x180, URZ ;  /* 0x0000018006167890 */ /* 0x000fe2000fffe03f */
[----:B------:R-:W-:Y:S01]  /*1390*/  UMOV UR20, UR8 ;  /* 0x0000000800147c82 */ /* 0x000fe20008000000 */
[----:B------:R-:W-:Y:S01]  /*13a0*/  UMOV UR21, UR9 ;  /* 0x0000000900157c82 */ /* 0x000fe20008000000 */
[----:B------:R-:W-:Y:S01]  /*13b0*/  UMOV UR23, 0x40000040 ;  /* 0x4000004000177882 */ /* 0x000fe20000000000 */
        /* <DEDUP_REMOVED lines=13> */
[----:B------:R-:W-:Y:S01]  /*1490*/  UMOV UR9, 0x40000040 ;  /* 0x4000004000097882 */ /* 0x000fe20000000000 */
[----:B------:R-:W-:-:S02]  /*14a0*/  WARPGROUP.DEPBAR.LE gsb0, 0x0 ;  /* 0x00008000000079c5 */ /* 0x000fc40000010000 */
[----:B------:R-:W-:-:S06]  /*14b0*/  WARPGROUP.ARRIVE ;  /* 0x00000000000079c5 */ /* 0x000fcc0000000000 */
[----:B------:R-:W-:Y:S03]  /*14c0*/  HGMMA.64x16x16.F32.BF16 R112, gdesc[UR16], RZ, !UPT, gsb0 ;  /* 0x00200000107079f0 */ /* 0x000fe6000c0018ff */
[----:B------:R-:W-:Y:S02]  /*14d0*/  WARPGROUP.DEPBAR.LE gsb0, 0x0 ;  /* 0x00008000000079c5 */ /* 0x000fe40000010000 */
[----:B------:R-:W-:-:S06]  /*14e0*/  WARPGROUP.ARRIVE ;  /* 0x00000000000079c5 */ /* 0x000fcc0000000000 */
[----:B------:R-:W-:Y:S01]  /*14f0*/  HGMMA.64x16x16.F32.BF16 R96, gdesc[UR12], RZ, !UPT, gsb0 ;  /* 0x002000000c6079f0 */ /* 0x000fe2000c0018ff */
[----:B------:R-:W-:-:S07]  /*1500*/  UIADD3 UR12, UR7, 0x2, URZ ;  /* 0x00000002070c7890 */ /* 0x000fce000fffe03f */
[----:B------:R-:W-:Y:S01]  /*1510*/  UMOV UR8, UR12 ;  /* 0x0000000c00087c82 */ /* 0x000fe20008000000 */
[----:B------:R-:W-:Y:S02]  /*1520*/  WARPGROUP.DEPBAR.LE gsb0, 0x0 ;  /* 0x00008000000079c5 */ /* 0x000fe40000010000 */
[----:B------:R-:W-:-:S06]  /*1530*/  WARPGROUP.ARRIVE ;  /* 0x00000000000079c5 */ /* 0x000fcc0000000000 */
[----:B------:R-:W-:Y:S03]  /*1540*/  HGMMA.64x16x16.F32.BF16 R80, gdesc[UR20], RZ, !UPT, gsb0 ;  /* 0x00200000145079f0 */ /* 0x000fe6000c0018ff */
        /* <DEDUP_REMOVED lines=8> */
[----:B------:R-:W-:Y:S01]  /*15d0*/  HGMMA.64x16x16.F32.BF16 R32, gdesc[UR28], RZ, !UPT, gsb0 ;  /* 0x002000001c2079f0 */ /* 0x000fe2000c0018ff */
[----:B------:R-:W-:Y:S01]  /*15e0*/  UMOV UR28, UR42 ;  /* 0x0000002a001c7c82 */ /* 0x000fe20008000000 */
[----:B------:R-:W-:Y:S01]  /*15f0*/  UMOV UR29, 0x40000040 ;  /* 0x40000040001d7882 */ /* 0x000fe20000000000 */
[----:B------:R-:W-:Y:S01]  /*1600*/  UMOV UR32, UR28 ;  /* 0x0000001c00207c82 */ /* 0x000fe20008000000 */
        /* <DEDUP_REMOVED lines=9> */
[----:B------:R-:W-:Y:S01]  /*16a0*/  UIADD3 UR42, UR7, 0x404, URZ ;  /* 0x00000404072a7890 */ /* 0x000fe2000fffe03f */
[----:B------:R-:W-:-:S02]  /*16b0*/  WARPGROUP.DEPBAR.LE gsb0, 0x0 ;  /* 0x00008000000079c5 */ /* 0x000fc40000010000 */
[----:B------:R-:W-:-:S06]  /*16c0*/  WARPGROUP.ARRIVE ;  /* 0x00000000000079c5 */ /* 0x000fcc0000000000 */
[----:B------:R-:W-:Y:S01]  /*16d0*/  HGMMA.64x16x16.F32.BF16 R24, gdesc[UR28], RZ, !UPT, gsb0 ;  /* 0x002000001c1879f0 */ /* 0x000fe2000c0018ff */
[----:B------:R-:W-:Y:S01]  /*16e0*/  UMOV UR30, UR10 ;  /* 0x0000000a001e7c82 */ /* 0x000fe20008000000 */
[----:B------:R-:W-:Y:S01]  /*16f0*/  UMOV UR31, UR11 ;  /* 0x0000000b001f7c82 */ /* 0x000fe20008000000 */
[----:B------:R-:W-:Y:S01]  /*1700*/  UMOV UR11, 0x40000040 ;  /* 0x40000040000b7882 */ /* 0x000fe20000000000 */
[----:B------:R-:W-:Y:S02]  /*1710*/  WARPGROUP.DEPBAR.LE gsb0, 0x0 ;  /* 0x00008000000079c5 */ /* 0x000fe40000010000 */
[----:B------:R-:W-:-:S06]  /*1720*/  WARPGROUP.ARRIVE ;  /* 0x00000000000079c5 */ /* 0x000fcc0000000000 */
[----:B------:R-:W-:Y:S01]  /*1730*/  HGMMA.64x16x16.F32.BF16 R40, gdesc[UR32], RZ, !UPT, gsb0 ;  /* 0x00200000202879f0 */ /* 0x000fe2000c0018ff */
[----:B------:R-:W-:Y:S01]  /*1740*/  UIADD3 UR34, UR6, 0x202, URZ ;  /* 0x0000020206227890 */ /* 0x000fe2000fffe03f */
        /* <DEDUP_REMOVED lines=23> */
[----:B------:R-:W-:-:S04]  /*18c0*/  UMOV UR15, 0x40000040 ;  /* 0x40000040000f7882 */ /* 0x000fc80000000000 */
[----:B------:R-:W-:Y:S01]  /*18d0*/  UMOV UR10, UR14 ;  /* 0x0000000e000a7c82 */ /* 0x000fe20008000000 */
[----:B------:R-:W-:Y:S01]  /*18e0*/  UIADD3 UR14, UR6, 0x182, URZ ;  /* 0x00000182060e7890 */ /* 0x000fe2000fffe03f */
        /* <DEDUP_REMOVED lines=16> */
[----:B------:R-:W-:Y:S03]  /*19f0*/  HGMMA.64x16x16.F32.BF16 R128, gdesc[UR8], R128, gsb0 ;  /* 0x00200000088079f0 */ /* 0x000fe60008001880 */
        /* <DEDUP_REMOVED lines=8> */
[----:B------:R-:W-:Y:S01]  /*1a80*/  HGMMA.64x16x16.F32.BF16 R80, gdesc[UR12], R80, gsb0 ;  /* 0x002000000c5079f0 */ /* 0x000fe20008001850 */
[----:B------:R-:W-:Y:S02]  /*1a90*/  UIADD3 UR12, UR7, 0x402, URZ ;  /* 0x00000402070c7890 */ /* 0x000fe4000fffe03f */
        /* <DEDUP_REMOVED lines=23> */
[----:B------:R-:W-:-:S02]  /*1c10*/  WARPGROUP.DEPBAR.LE gsb0, 0x0 ;  /* 0x00008000000079c5 */ /* 0x000fc40000010000 */
[----:B------:R-:W-:-:S06]  /*1c20*/  WARPGROUP.ARRIVE ;  /* 0x00000000000079c5 */ /* 0x000fcc0000000000 */
[----:B------:R-:W-:Y:S01]  /*1c30*/  HGMMA.64x16x16.F32.BF16 R24, gdesc[UR28], R24, gsb0 ;  /* 0x002000001c1879f0 */ /* 0x000fe20008001818 */
[----:B------:R-:W-:Y:S01]  /*1c40*/  UIADD3 UR30, UR6, 0x304, URZ ;  /* 0x00000304061e7890 */ /* 0x000fe2000fffe03f */
[----:B------:R-:W-:Y:S01]  /*1c50*/  UMOV UR31, 0x40000040 ;  /* 0x40000040001f7882 */ /* 0x000fe20000000000 */
[----:B------:R-:W-:Y:S02]  /*1c60*/  WARPGROUP.DEPBAR.LE gsb0, 0x0 ;  /* 0x00008000000079c5 */ /* 0x000fe40000010000 */
        /* <DEDUP_REMOVED lines=12> */
[----:B------:R-:W-:Y:S02]  /*1d30*/  UIADD3 UR12, UR7, 0x4, URZ ;  /* 0x00000004070c7890 */ /* 0x000fe4000fffe03f */
[----:B------:R-:W-:Y:S02]  /*1d40*/  UIADD3 UR13, UR6, 0x4, URZ ;  /* 0x00000004060d7890 */ /* 0x000fe4000fffe03f */
        /* <DEDUP_REMOVED lines=15> */
[----:B------:R-:W-:Y:S01]  /*1e40*/  UMOV UR8, UR12 ;  /* 0x0000000c00087c82 */ /* 0x000fe20008000000 */
[----:B------:R-:W-:Y:S01]  /*1e50*/  UMOV UR9, 0x40000040 ;  /* 0x4000004000097882 */ /* 0x000fe20000000000 */
        /* <DEDUP_REMOVED lines=17> */
[----:B------:R-:W-:Y:S02]  /*1f70*/  UMOV UR9, 0x40000040 ;  /* 0x4000004000097882 */ /* 0x000fe40000000000 */
[----:B------:R-:W-:Y:S02]  /*1f80*/  WARPGROUP.DEPBAR.LE gsb0, 0x0 ;  /* 0x00008000000079c5 */ /* 0x000fe40000010000 */
[----:B------:R-:W-:-:S06]  /*1f90*/  WARPGROUP.ARRIVE ;  /* 0x00000000000079c5 */ /* 0x000fcc0000000000 */
[----:B------:R-:W-:Y:S03]  /*1fa0*/  HGMMA.64x16x16.F32.BF16 R112, gdesc[UR16], R112, gsb0 ;  /* 0x00200000107079f0 */ /* 0x000fe60008001870 */
[----:B------:R-:W-:Y:S02]  /*1fb0*/  WARPGROUP.DEPBAR.LE gsb0, 0x0 ;  /* 0x00008000000079c5 */ /* 0x000fe40000010000 */
[----:B------:R-:W-:-:S06]  /*1fc0*/  WARPGROUP.ARRIVE ;  /* 0x00000000000079c5 */ /* 0x000fcc0000000000 */
[----:B------:R-:W-:Y:S01]  /*1fd0*/  HGMMA.64x16x16.F32.BF16 R96, gdesc[UR12], R96, gsb0 ;  /* 0x002000000c6079f0 */ /* 0x000fe20008001860 */
[----:B------:R-:W-:-:S07]  /*1fe0*/  UIADD3 UR12, UR7, 0x6, URZ ;  /* 0x00000006070c7890 */ /* 0x000fce000fffe03f */
[----:B------:R-:W-:Y:S01]  /*1ff0*/  UMOV UR8, UR12 ;  /* 0x0000000c00087c82 */ /* 0x000fe20008000000 */
        /* <DEDUP_REMOVED lines=27> */
[----:B------:R-:W-:Y:S01]  /*21b0*/  HGMMA.64x16x16.F32.BF16 R24, gdesc[UR28], R24, gsb0 ;  /* 0x002000001c1879f0 */ /* 0x000fe20008001818 */
[----:B------:R-:W-:Y:S01]  /*21c0*/  UMOV UR30, UR10 ;  /* 0x0000000a001e7c82 */ /* 0x000fe20008000000 */
[----:B------:R-:W-:Y:S01]  /*21d0*/  UMOV UR31, UR11 ;  /* 0x0000000b001f7c82 */ /* 0x000fe20008000000 */
[----:B------:R-:W-:Y:S01]  /*21e0*/  UMOV UR11, 0x40000040 ;  /* 0x40000040000b7882 */ /* 0x000fe20000000000 */
[----:B------:R-:W-:Y:S02]  /*21f0*/  WARPGROUP.DEPBAR.LE gsb0, 0x0 ;  /* 0x00008000000079c5 */ /* 0x000fe40000010000 */
[----:B------:R-:W-:-:S06]  /*2200*/  WARPGROUP.ARRIVE ;  /* 0x00000000000079c5 */ /* 0x000fcc0000000000 */
[----:B------:R-:W-:Y:S01]  /*2210*/  HGMMA.64x16x16.F32.BF16 R40, gdesc[UR32], R40, gsb0 ;  /* 0x00200000202879f0 */ /* 0x000fe20008001828 */
[----:B------:R-:W-:Y:S01]  /*2220*/  UIADD3 UR34, UR6, 0x206, URZ ;  /* 0x0000020606227890 */ /* 0x000fe2000fffe03f */
        /* <DEDUP_REMOVED lines=268> */
[----:B------:R-:W-:Y:S01]  /*32f0*/  UIADD3 UR14, UR6, 0x404, URZ ;  /* 0x00000404060e7890 */ /* 0x000fe2000fffe03f */
[----:B------:R-:W-:Y:S01]  /*3300*/  UMOV UR15, 0x40000040 ;  /* 0x40000040000f7882 */ /* 0x000fe20000000000 */
[----:B------:R-:W-:Y:S02]  /*3310*/  WARPGROUP.DEPBAR.LE gsb0, 0x0 ;  /* 0x00008000000079c5 */ /* 0x000fe40000010000 */
[----:B------:R-:W-:-:S06]  /*3320*/  WARPGROUP.ARRIVE ;  /* 0x00000000000079c5 */ /* 0x000fcc0000000000 */
[----:B------:R-:W-:Y:S01]  /*3330*/  HGMMA.64x16x16.F32.BF16 R88, gdesc[UR20], R88, gsb0 ;  /* 0x00200000145879f0 */ /* 0x000fe20008001858 */
[----:B------:R-:W-:Y:S01]  /*3340*/  UIADD3 UR22, UR6, 0x384, URZ ;  /* 0x0000038406167890 */ /* 0x000fe2000fffe03f */
[----:B------:R-:W-:Y:S01]  /*3350*/  UMOV UR20, UR12 ;  /* 0x0000000c00147c82 */ /* 0x000fe20008000000 */
[----:B------:R-:W-:Y:S01]  /*3360*/  UMOV UR21, 0x40000040 ;  /* 0x4000004000157882 */ /* 0x000fe20000000000 */
        /* <DEDUP_REMOVED lines=28> */
[----:B------:R-:W-:Y:S01]  /*3530*/  HGMMA.64x16x16.F32.BF16 R112, gdesc[UR12], R112, gsb0 ;  /* 0x002000000c7079f0 */ /* 0x000fe20008001870 */
[----:B------:R-:W-:Y:S01]  /*3540*/  UIADD3 UR12, UR7, 0x606, URZ ;  /* 0x00000606070c7890 */ /* 0x000fe2000fffe03f */
[----:B------:R-:W-:Y:S01]  /*3550*/  UMOV UR13, 0x40000040 ;  /* 0x40000040000d7882 */ /* 0x000fe20000000000 */
[----:B------:R-:W-:Y:S02]  /*3560*/  WARPGROUP.DEPBAR.LE gsb0, 0x0 ;  /* 0x00008000000079c5 */ /* 0x000fe40000010000 */
[----:B------:R-:W-:-:S06]  /*3570*/  WARPGROUP.ARRIVE ;  /* 0x00000000000079c5 */ /* 0x000fcc0000000000 */
[----:B------:R-:W-:Y:S03]  /*3580*/  HGMMA.64x16x16.F32.BF16 R96, gdesc[UR24], R96, gsb0 ;  /* 0x00200000186079f0 */ /* 0x000fe60008001860 */
[----:B------:R-:W-:Y:S02]  /*3590*/  WARPGROUP.DEPBAR.LE gsb0, 0x0 ;  /* 0x00008000000079c5 */ /* 0x000fe40000010000 */
[----:B------:R-:W-:-:S06]  /*35a0*/  WARPGROUP.ARRIVE ;  /* 0x00000000000079c5 */ /* 0x000fcc0000000000 */
[----:B------:R-:W-:Y:S01]  /*35b0*/  HGMMA.64x16x16.F32.BF16 R80, gdesc[UR8], R80, gsb0 ;  /* 0x00200000085079f0 */ /* 0x000fe20008001850 */
[----:B------:R-:W-:Y:S02]  /*35c0*/  UIADD3 UR8, UR7, 0xa04, URZ ;  /* 0x00000a0407087890 */ /* 0x000fe4000fffe03f */
[----:B------:R-:W-:Y:S01]  /*35d0*/  UIADD3 UR7, UR7, 0xa06, URZ ;  /* 0x00000a0607077890 */ /* 0x000fe2000fffe03f */
        /* <DEDUP_REMOVED lines=26> */
[----:B------:R-:W-:Y:S01]  /*3780*/  UIADD3 UR14, UR6, 0x386, URZ ;  /* 0x00000386060e7890 */ /* 0x000fe2000fffe03f */
        /* <DEDUP_REMOVED lines=100> */
[----:B------:R-:W-:Y:S05]  /*3dd0*/  @!P1 BRA `(.L_x_18) ;  /* 0x0000002c008c9947 */ /* 0x000fea0003800000 */
[----:B------:R-:W-:Y:S01]  /*3de0*/  UIADD3 UR7, UR37, 0x1, URZ ;  /* 0x0000000125077890 */ /* 0x000fe2000fffe03f */
[----:B------:R-:W-:-:S03]  /*3df0*/  IMAD.MOV.U32 R3, RZ, RZ, R0 ;  /* 0x000000ffff037224 */ /* 0x000fc600078e0000 */
[----:B------:R-:W-:-:S04]  /*3e00*/  UISETP.NE.AND UP0, UPT, UR7, 0x2, UPT ;  /* 0x000000020700788c */ /* 0x000fc8000bf05270 */
[----:B------:R-:W-:Y:S02]  /*3e10*/  USEL UR6, URZ, 0x1, UP0 ;  /* 0x000000013f067887 */ /* 0x000fe40008000000 */
[----:B------:R-:W-:Y:S02]  /*3e20*/  USEL UR7, UR7, URZ, UP0 ;  /* 0x0000003f07077287 */ /* 0x000fe40008000000 */
[----:B------:R-:W-:-:S06]  /*3e30*/  ULOP3.LUT UR6, UR36, UR6, URZ, 0x3c, !UPT ;  /* 0x0000000624067292 */ /* 0x000fcc000f8e3c3f */
[----:B------:R-:W-:Y:S01]  /*3e40*/  IMAD.U32 R6, RZ, RZ, UR6 ;  /* 0x00000006ff067e24 */ /* 0x000fe2000f8e00ff */
[----:B------:R-:W-:-:S06]  /*3e50*/  UMOV UR6, UR37 ;  /* 0x0000002500067c82 */ /* 0x000fcc0008000000 */
.L_x_25:
[----:B------:R-:W-:Y:S05]  /*3e60*/  @!P0 BRA `(.L_x_19) ;  /* 0x0000000000048947 */ /* 0x000fea0003800000 */
[----:B------:R-:W-:Y:S01]  /*3e70*/  BPT.TRAP 0x1 ;  /* 0x000000040000795c */ /* 0x000fe20000300000 */
.L_x_19:
[----:B------:R-:W-:Y:S01]  /*3e80*/  ULEA UR8, UR7, UR39, 0x3 ;  /* 0x0000002707087291 */ /* 0x000fe2000f8e183f */
[----:B01----:R-:W-:-:S08]  /*3e90*/  SHF.L.U32 R4, R6, 0x1f, RZ ;  /* 0x0000001f06047819 */ /* 0x003fd000000006ff */
[----:B------:R0:W1:Y:S01]  /*3ea0*/  SYNCS.PHASECHK.TRANS64.TRYWAIT P1, [UR8], R4 ;  /* 0x00000004ff0075a7 */ /* 0x0000620008020148 */
[----:B------:R-:W-:Y:S05]  /*3eb0*/  @!P0 BRA `(.L_x_20) ;  /* 0x0000000000048947 */ /* 0x000fea0003800000 */
[----:B------:R-:W-:Y:S01]  /*3ec0*/  BPT.TRAP 0x1 ;  /* 0x000000040000795c */ /* 0x000fe20000300000 */
.L_x_20:
[----:B-1----:R-:W-:Y:S05]  /*3ed0*/  @P1 BRA `(.L_x_21) ;  /* 0x0000000000081947 */ /* 0x002fea0003800000 */
[----:B------:R-:W1:Y:S02]  /*3ee0*/  SYNCS.PHASECHK.TRANS64.TRYWAIT P1, [UR8], R4 ;  /* 0x00000004ff0075a7 */ /* 0x000e640008020148 */
[----:B-1----:R-:W-:Y:S05]  /*3ef0*/  @!P1 BRA `(.L_x_22) ;  /* 0x000000b800a49947 */ /* 0x002fea0003800000 */
.L_x_21:
[----:B------:R-:W-:Y:S01]  /*3f00*/  UIMAD UR42, UR7, 0xc00, UR4 ;  /* 0x00000c00072a78a4 */ /* 0x000fe2000f8e0204 */
[----:B------:R-:W-:Y:S01]  /*3f10*/  WARPGROUP.ARRIVE ;  /* 0x00000000000079c5 */ /* 0x000fe20000000000 */
[----:B------:R-:W-:Y:S01]  /*3f20*/  UIMAD UR43, UR7, 0x700, UR5 ;  /* 0x00000700072b78a4 */ /* 0x000fe2000f8e0205 */
[----:B------:R-:W-:Y:S01]  /*3f30*/  UMOV UR9, 0x40000040 ;  /* 0x4000004000097882 */ /* 0x000fe20000000000 */
[----:B------:R-:W-:Y:S02]  /*3f40*/  UMOV UR11, 0x40000040 ;  /* 0x40000040000b7882 */ /* 0x000fe40000000000 */
[----:B------:R-:W-:Y:S01]  /*3f50*/  UIADD3 UR14, UR43, 0x80, URZ ;  /* 0x000000802b0e7890 */ /* 0x000fe2000fffe03f */
[----:B------:R-:W-:Y:S02]  /*3f60*/  UMOV UR8, UR42 ;  /* 0x0000002a00087c82 */ /* 0x000fe40008000000 */
[----:B------:R-:W-:Y:S01]  /*3f70*/  UMOV UR10, UR43 ;  /* 0x0000002b000a7c82 */ /* 0x000fe20008000000 */
[----:B------:R-:W-:Y:S01]  /*3f80*/  UMOV UR12, UR8 ;  /* 0x00000008000c7c82 */ /* 0x000fe20008000000 */
[----:B------:R-:W-:Y:S01]  /*3f90*/  HGMMA.64x16x16.F32.BF16 R128, gdesc[UR8], R128, gsb0 ;  /* 0x00200000088079f0 */ /* 0x000fe20008001880 */
        /* <DEDUP_REMOVED lines=22> */
[----:B------:R-:W-:-:S02]  /*4100*/  UIADD3 UR8, UR42, 0x2, URZ ;  /* 0x000000022a087890 */ /* 0x000fc4000fffe03f */
[----:B------:R-:W-:Y:S01]  /*4110*/  UIADD3 UR9, UR43, 0x2, URZ ;  /* 0x000000022b097890 */ /* 0x000fe2000fffe03f */
        /* <DEDUP_REMOVED lines=167> */
[----:B------:R-:W-:Y:S01]  /*4b90*/  UMOV UR14, UR17 ;  /* 0x00000011000e7c82 */ /* 0x000fe20008000000 */
[----:B------:R-:W-:Y:S01]  /*4ba0*/  UMOV UR15, 0x40000040 ;  /* 0x40000040000f7882 */ /* 0x000fe20000000000 */
[----:B------:R-:W-:Y:S01]  /*4bb0*/  UMOV UR17, UR9 ;  /* 0x0000000900117c82 */ /* 0x000fe20008000000 */
        /* <DEDUP_REMOVED lines=409> */
[----:B------:R-:W-:Y:S01]  /*6550*/  UIADD3 UR42, UR42, 0xa06, URZ ;  /* 0x00000a062a2a7890 */ /* 0x000fe2000fffe03f */
        /* <DEDUP_REMOVED lines=88> */
[----:B------:R-:W-:Y:S01]  /*6ae0*/  BPT.TRAP 0x1 ;  /* 0x000000040000795c */ /* 0x000fe20000300000 */
.L_x_23:
[----:B------:R-:W-:Y:S01]  /*6af0*/  ULEA UR8, UR6, UR39, 0x3 ;  /* 0x0000002706087291 */ /* 0x000fe2000f8e183f */
[----:B------:R-:W-:-:S03]  /*6b00*/  ISETP.GT.U32.AND P1, PT, R19, 0x1, PT ;  /* 0x000000011300780c */ /* 0x000fc60003f24070 */
[----:B------:R-:W-:-:S04]  /*6b10*/  UIADD3 UR8, UR8, 0x10, URZ ;  /* 0x0000001008087890 */ /* 0x000fc8000fffe03f */
[----:B------:R-:W-:-:S09]  /*6b20*/  UPRMT UR8, URZ, 0x654, UR8 ;  /* 0x000006543f087896 */ /* 0x000fd20008000008 */
[----:B------:R-:W-:Y:S01]  /*6b30*/  SYNCS.ARRIVE.TRANS64.RED.A1T0 RZ, [UR8], RZ ;  /* 0x000000ffffff79a7 */ /* 0x000fe20008100408 */
[----:B------:R-:W-:Y:S05]  /*6b40*/  @P1 BRA `(.L_x_24) ;  /* 0x0000000000041947 */ /* 0x000fea0003800000 */
[----:B------:R-:W-:Y:S01]  /*6b50*/  BPT.TRAP 0x1 ;  /* 0x000000040000795c */ /* 0x000fe20000300000 */
.L_x_24:
[----:B------:R-:W-:Y:S01]  /*6b60*/  UIADD3 UR7, UR7, 0x1, URZ ;  /* 0x0000000107077890 */ /* 0x000fe2000fffe03f */
[C---:B------:R-:W-:Y:S01]  /*6b70*/  ISETP.GT.AND P1, PT, R3.reuse, 0x1, PT ;  /* 0x000000010300780c */ /* 0x040fe20003f24270 */
[----:B------:R-:W-:Y:S01]  /*6b80*/  UIADD3 UR6, UR6, 0x1, URZ ;  /* 0x0000000106067890 */ /* 0x000fe2000fffe03f */
[----:B------:R-:W-:Y:S01]  /*6b90*/  VIADD R3, R3, 0xffffffff ;  /* 0xffffffff03037836 */ /* 0x000fe20000000000 */
[----:B------:R-:W-:Y:S02]  /*6ba0*/  UISETP.NE.AND UP0, UPT, UR7, 0x2, UPT ;  /* 0x000000020700788c */ /* 0x000fe4000bf05270 */
[----:B------:R-:W-:Y:S02]  /*6bb0*/  UISETP.NE.AND UP1, UPT, UR6, 0x2, UPT ;  /* 0x000000020600788c */ /* 0x000fe4000bf25270 */
[----:B------:R-:W-:Y:S02]  /*6bc0*/  USEL UR8, URZ, 0x1, UP0 ;  /* 0x000000013f087887 */ /* 0x000fe40008000000 */
[----:B------:R-:W-:-:S02]  /*6bd0*/  USEL UR7, UR7, URZ, UP0 ;  /* 0x0000003f07077287 */ /* 0x000fc40008000000 */
[----:B------:R-:W-:Y:S02]  /*6be0*/  USEL UR6, UR6, URZ, UP1 ;  /* 0x0000003f06067287 */ /* 0x000fe40008800000 */
[----:B------:R-:W-:Y:S01]  /*6bf0*/  LOP3.LUT R6, R6, UR8, RZ, 0x3c, !PT ;  /* 0x0000000806067c12 */ /* 0x000fe2000f8e3cff */
[----:B------:R-:W-:Y:S09]  /*6c00*/  @P1 BRA `(.L_x_25) ;  /* 0xffffffd000941947 */ /* 0x000ff2000383ffff */
.L_x_18:
[----:B------:R-:W2:Y:S02]  /*6c10*/  LDC R3, c[0x0][0x28c] ;  /* 0x0000a300ff037b82 */ /* 0x000ea40000000800 */
[----:B--2---:R-:W-:-:S13]  /*6c20*/  ISETP.GE.AND P1, PT, R3, 0x1, PT ;  /* 0x000000010300780c */ /* 0x004fda0003f26270 */
[----:B------:R-:W-:Y:S05]  /*6c30*/  @!P1 BRA `(.L_x_26) ;  /* 0x0000000000309947 */ /* 0x000fea0003800000 */
[----:B------:R-:W-:Y:S05]  /*6c40*/  @!P0 BRA `(.L_x_27) ;  /* 0x0000000000048947 */ /* 0x000fea0003800000 */
[----:B------:R-:W-:Y:S01]  /*6c50*/  BPT.TRAP 0x1 ;  /* 0x000000040000795c */ /* 0x000fe20000300000 */
.L_x_27:
[----:B------:R-:W-:Y:S02]  /*6c60*/  R2UR UR4, R0 ;  /* 0x00000000000472ca */ /* 0x000fe400000e0000 */
[----:B------:R-:W-:-:S11]  /*6c70*/  ISETP.GT.U32.AND P0, PT, R19, 0x1, PT ;  /* 0x000000011300780c */ /* 0x000fd60003f04070 */
[----:B------:R-:W-:-:S04]  /*6c80*/  UIADD3 UR4, UR4, UR37, URZ ;  /* 0x0000002504047290 */ /* 0x000fc8000fffe03f */
[----:B------:R-:W-:-:S04]  /*6c90*/  USHF.L.U32 UR4, UR4, 0x3, URZ ;  /* 0x0000000304047899 */ /* 0x000fc8000800063f */
[----:B------:R-:W-:-:S04]  /*6ca0*/  ULOP3.LUT UR4, UR4, 0x8, URZ, 0xc0, !UPT ;  /* 0x0000000804047892 */ /* 0x000fc8000f8ec03f */
[----:B------:R-:W-:-:S04]  /*6cb0*/  UIADD3 UR4, UR39, 0x10, UR4 ;  /* 0x0000001027047890 */ /* 0x000fc8000fffe004 */
[----:B------:R-:W-:-:S09]  /*6cc0*/  UPRMT UR4, URZ, 0x654, UR4 ;  /* 0x000006543f047896 */ /* 0x000fd20008000004 */
[----:B------:R-:W-:Y:S01]  /*6cd0*/  SYNCS.ARRIVE.TRANS64.RED.A1T0 RZ, [UR4], RZ ;  /* 0x000000ffffff79a7 */ /* 0x000fe20008100404 */
[----:B------:R-:W-:Y:S05]  /*6ce0*/  @P0 BRA `(.L_x_26) ;  /* 0x0000000000040947 */ /* 0x000fea0003800000 */
[----:B------:R-:W-:Y:S01]  /*6cf0*/  BPT.TRAP 0x1 ;  /* 0x000000040000795c */ /* 0x000fe20000300000 */
.L_x_26:
[----:B01----:R-:W0:Y:S01]  /*6d00*/  LDC R5, c[0x0][0x288] ;  /* 0x0000a200ff057b82 */ /* 0x003e220000000800 */
[----:B------:R-:W-:Y:S01]  /*6d10*/  LOP3.LUT R0, R22, 0x1, RZ, 0xc0, !PT ;  /* 0x0000000116007812 */ /* 0x000fe200078ec0ff */
[----:B------:R-:W-:Y:S01]  /*6d20*/  UIADD3 UR37, UR38, UR37, URZ ;  /* 0x0000002526257290 */ /* 0x000fe2000fffe03f */
[----:B------:R-:W-:Y:S01]  /*6d30*/  SHF.R.U32.HI R3, RZ, 0x2, R18 ;  /* 0x00000002ff037819 */ /* 0x000fe20000011612 */
[----:B------:R-:W-:Y:S01]  /*6d40*/  IMAD R139, R139, 0x70, RZ ;  /* 0x000000708b8b7824 */ /* 0x000fe200078e02ff */
[----:B------:R-:W-:Y:S01]  /*6d50*/  LOP3.LUT R4, R18, 0x60, RZ, 0xc0, !PT ;  /* 0x0000006012047812 */ /* 0x000fe200078ec0ff */
[----:B------:R-:W-:Y:S01]  /*6d60*/  IMAD.SHL.U32 R20, R0, 0x40, RZ ;  /* 0x0000004000147824 */ /* 0x000fe200078e00ff */
[----:B------:R-:W-:Y:S01]  /*6d70*/  LOP3.LUT R3, R3, 0x7, RZ, 0xc0, !PT ;  /* 0x0000000703037812 */ /* 0x000fe200078ec0ff */
[----:B------:R-:W-:Y:S01]  /*6d80*/  USHF.R.U32.HI UR4, URZ, 0x1, UR37 ;  /* 0x000000013f047899 */ /* 0x000fe20008011625 */
[----:B------:R-:W-:Y:S01]  /*6d90*/  SHF.R.U32.HI R4, RZ, 0x1, R4 ;  /* 0x00000001ff047819 */ /* 0x000fe20000011604 */
[----:B------:R-:W-:Y:S01]  /*6da0*/  IMAD R6, R136, 0xc0, RZ ;  /* 0x000000c088067824 */ /* 0x000fe200078e02ff */
[--C-:B------:R-:W-:Y:S01]  /*6db0*/  LOP3.LUT R20, R20, 0x40, R3.reuse, 0xe2, !PT ;  /* 0x0000004014147812 */ /* 0x100fe200078ee203 */
[----:B------:R-:W-:Y:S01]  /*6dc0*/  ULOP3.LUT UR4, UR4, 0x1, URZ, 0xc0, !UPT ;  /* 0x0000000104047892 */ /* 0x000fe2000f8ec03f */
[-C--:B------:R-:W-:Y:S01]  /*6dd0*/  IADD3 R3, RZ, -R4.reuse, -R3 ;  /* 0x80000004ff037210 */ /* 0x080fe20007ffe803 */
[----:B------:R-:W-:Y:S01]  /*6de0*/  IMAD.SHL.U32 R10, R18, 0x2, RZ ;  /* 0x00000002120a7824 */ /* 0x000fe200078e00ff */
[----:B------:R-:W-:Y:S01]  /*6df0*/  ULDC UR8, c[0x0][0x284] ;  /* 0x0000a10000087ab9 */ /* 0x000fe20000000800 */
[----:B------:R-:W-:Y:S01]  /*6e00*/  UISETP.GT.U32.AND UP1, UPT, UR37, 0x1, UPT ;  /* 0x000000012500788c */ /* 0x000fe2000bf24070 */
[----:B------:R-:W-:Y:S01]  /*6e10*/  SHF.R.S32.HI R9, RZ, 0x1f, R23 ;  /* 0x0000001fff097819 */ /* 0x000fe20000011417 */
[----:B------:R-:W-:Y:S01]  /*6e20*/  IMAD R3, R0, -0x40, R3 ;  /* 0xffffffc000037824 */ /* 0x000fe200078e0203 */
[----:B------:R-:W-:Y:S01]  /*6e30*/  UISETP.NE.U32.AND UP0, UPT, UR4, 0x1, UPT ;  /* 0x000000010400788c */ /* 0x000fe2000bf05070 */
[----:B------:R-:W-:Y:S01]  /*6e40*/  LOP3.LUT R0, R18, 0x3, RZ, 0xc0, !PT ;  /* 0x0000000312007812 */ /* 0x000fe200078ec0ff */
[----:B------:R-:W-:Y:S01]  /*6e50*/  UISETP.LT.U32.AND UP1, UPT, UR38, 0x2, UP1 ;  /* 0x000000022600788c */ /* 0x000fe20008f21070 */
[C---:B------:R-:W-:Y:S01]  /*6e60*/  LOP3.LUT R10, R139.reuse, 0x6, R10, 0xf8, !PT ;  /* 0x000000068b0a7812 */ /* 0x040fe200078ef80a */
[----:B------:R-:W-:Y:S01]  /*6e70*/  UISETP.GT.U32.AND UP0, UPT, UR38, 0x1, !UP0 ;  /* 0x000000012600788c */ /* 0x000fe2000c704070 */
[----:B0-----:R-:W-:Y:S01]  /*6e80*/  ISETP.GE.AND P0, PT, R139, R5, PT ;  /* 0x000000058b00720c */ /* 0x001fe20003f06270 */
[----:B------:R-:W-:Y:S01]  /*6e90*/  ULDC.64 UR6, c[0x0][0x5d0] ;  /* 0x0001740000067ab9 */ /* 0x000fe20000000a00 */
[----:B------:R-:W-:Y:S01]  /*6ea0*/  IMAD R8, R0, -0x2, R5 ;  /* 0xfffffffe00087824 */ /* 0x000fe200078e0205 */
[----:B------:R-:W-:Y:S01]  /*6eb0*/  SHF.R.S32.HI R11, RZ, 0x1f, R10 ;  /* 0x0000001fff0b7819 */ /* 0x000fe2000001140a */
[----:B------:R-:W-:Y:S01]  /*6ec0*/  IMAD R0, R9, UR6, RZ ;  /* 0x0000000609007c24 */ /* 0x000fe2000f8e02ff */
[----:B------:R-:W-:Y:S01]  /*6ed0*/  ISETP.GE.OR P0, PT, R6, UR8, P0 ;  /* 0x0000000806007c0c */ /* 0x000fe20008706670 */
[----:B------:R-:W-:Y:S01]  /*6ee0*/  USEL UR5, URZ, 0x1, !UP1 ;  /* 0x000000013f057887 */ /* 0x000fe2000c800000 */
[----:B------:R-:W-:Y:S01]  /*6ef0*/  LOP3.LUT R20, R20, R4, RZ, 0xfc, !PT ;  /* 0x0000000414147212 */ /* 0x000fe200078efcff */
[----:B------:R-:W-:Y:S01]  /*6f00*/  USEL UR4, URZ, 0x1, !UP0 ;  /* 0x000000013f047887 */ /* 0x000fe2000c000000 */
[----:B------:R-:W-:Y:S01]  /*6f10*/  IMAD.MOV.U32 R21, RZ, RZ, RZ ;  /* 0x000000ffff157224 */ /* 0x000fe200078e00ff */
[----:B------:R-:W-:Y:S01]  /*6f20*/  ULOP3.LUT UR37, UR37, 0x1, URZ, 0xc0, !UPT ;  /* 0x0000000125257892 */ /* 0x000fe2000f8ec03f */
[C---:B------:R-:W-:Y:S01]  /*6f30*/  IMAD R7, R23.reuse, UR7, R0 ;  /* 0x0000000717077c24 */ /* 0x040fe2000f8e0200 */
[----:B------:R-:W-:Y:S01]  /*6f40*/  IADD3 R0, -R6, UR8, R3 ;  /* 0x0000000806007c10 */ /* 0x000fe2000fffe103 */
[----:B------:R-:W-:Y:S01]  /*6f50*/  IMAD.WIDE.U32 R4, R23, UR6, R10 ;  /* 0x0000000617047c25 */ /* 0x000fe2000f8e000a */
[----:B------:R-:W-:-:S03]  /*6f60*/  ULOP3.LUT UR36, UR4, UR36, UR5, 0x96, !UPT ;  /* 0x0000002404247292 */ /* 0x000fc6000f8e9605 */
[----:B------:R-:W-:-:S04]  /*6f70*/  IMAD.WIDE R20, R136, 0xc0, R20 ;  /* 0x000000c088147825 */ /* 0x000fc800078e0214 */
[----:B------:R-:W-:Y:S02]  /*6f80*/  IMAD.IADD R7, R5, 0x1, R7 ;  /* 0x0000000105077824 */ /* 0x000fe400078e0207 */
[----:B------:R-:W-:Y:S02]  /*6f90*/  IMAD.IADD R3, R8, 0x1, -R139 ;  /* 0x0000000108037824 */ /* 0x000fe400078e0a8b */
[----:B------:R-:W-:Y:S02]  /*6fa0*/  IMAD.MOV.U32 R136, RZ, RZ, -0x1 ;  /* 0xffffffffff887424 */ /* 0x000fe400078e00ff */
[----:B------:R-:W-:Y:S01]  /*6fb0*/  IMAD.MOV.U32 R6, RZ, RZ, R4 ;  /* 0x000000ffff067224 */ /* 0x000fe200078e0004 */
[----:B------:R-:W-:Y:S06]  /*6fc0*/  @P0 BRA `(.L_x_28) ;  /* 0x0000006c003c0947 */ /* 0x000fec0003800000 */
[----:B------:R-:W0:Y:S01]  /*6fd0*/  LDC.64 R4, c[0x0][0x5c8] ;  /* 0x00017200ff047b82 */ /* 0x000e220000000a00 */
[----:B-----5:R-:W-:Y:S01]  /*6fe0*/  FSETP.NEU.AND P2, PT, R138, RZ, PT ;  /* 0x000000ff8a00720b */ /* 0x020fe20003f4d000 */
[----:B------:R-:W-:Y:S01]  /*6ff0*/  BSSY B0, `(.L_x_28) ;  /* 0x00006cc000007945 */ /* 0x000fe20003800000 */
[----:B------:R-:W-:-:S04]  /*7000*/  ISETP.GT.AND P0, PT, R3, RZ, PT ;  /* 0x000000ff0300720c */ /* 0x000fc80003f04270 */
[----:B------:R-:W-:Y:S01]  /*7010*/  ISETP.GT.AND P1, PT, R0, RZ, P0 ;  /* 0x000000ff0000720c */ /* 0x000fe20000724270 */
[-C--:B0-----:R-:W-:Y:S02]  /*7020*/  IMAD R8, R21, R4.reuse, RZ ;  /* 0x0000000415087224 */ /* 0x081fe400078e02ff */
[----:B------:R-:W-:-:S04]  /*7030*/  IMAD.WIDE.U32 R144, R20, R4, R6 ;  /* 0x0000000414907225 */ /* 0x000fc800078e0006 */
[----:B------:R-:W-:-:S04]  /*7040*/  IMAD R7, R20, R5, R8 ;  /* 0x0000000514077224 */ /* 0x000fc800078e0208 */
[----:B------:R-:W-:Y:S01]  /*7050*/  IMAD.IADD R153, R145, 0x1, R7 ;  /* 0x0000000191997824 */ /* 0x000fe200078e0207 */
[----:B------:R-:W-:Y:S06]  /*7060*/  @!P2 BRA `(.L_x_29) ;  /* 0x0000004c0048a947 */ /* 0x000fec0003800000 */
[----:B------:R-:W0:Y:S01]  /*7070*/  LDC.64 R140, c[0x0][0x5b8] ;  /* 0x00016e00ff8c7b82 */ /* 0x000e220000000a00 */
[----:B------:R-:W-:-:S07]  /*7080*/  ULDC.64 UR4, c[0x0][0x5c0] ;  /* 0x0001700000047ab9 */ /* 0x000fce0000000a00 */
[----:B------:R-:W1:Y:S08]  /*7090*/  LDC.64 R142, c[0x0][0x5b0] ;  /* 0x00016c00ff8e7b82 */ /* 0x000e700000000a00 */
[----:B------:R-:W2:Y:S01]  /*70a0*/  LDC.64 R12, c[0x0][0x5a8] ;  /* 0x00016a00ff0c7b82 */ /* 0x000ea20000000a00 */
[-C--:B0-----:R-:W-:Y:S02]  /*70b0*/  IMAD R6, R9, R140.reuse, RZ ;  /* 0x0000008c09067224 */ /* 0x081fe400078e02ff */
[----:B------:R-:W-:-:S04]  /*70c0*/  IMAD.WIDE.U32 R146, R23, R140, R10 ;  /* 0x0000008c17927225 */ /* 0x000fc800078e000a */
[----:B------:R-:W-:Y:S02]  /*70d0*/  IMAD R141, R23, R141, R6 ;  /* 0x0000008d178d7224 */ /* 0x000fe400078e0206 */
[-C--:B-1----:R-:W-:Y:S02]  /*70e0*/  IMAD R139, R21, R142.reuse, RZ ;  /* 0x0000008e158b7224 */ /* 0x082fe400078e02ff */
[----:B------:R-:W-:Y:S02]  /*70f0*/  IMAD.IADD R149, R147, 0x1, R141 ;  /* 0x0000000193957824 */ /* 0x000fe400078e028d */
[----:B------:R-:W-:Y:S02]  /*7100*/  IMAD.MOV.U32 R148, RZ, RZ, R146 ;  /* 0x000000ffff947224 */ /* 0x000fe400078e0092 */
[C---:B------:R-:W-:Y:S02]  /*7110*/  IMAD R139, R20.reuse, R143, R139 ;  /* 0x0000008f148b7224 */ /* 0x040fe400078e028b */
[----:B------:R-:W-:-:S04]  /*7120*/  IMAD.WIDE.U32 R6, R20, R142, R148 ;  /* 0x0000008e14067225 */ /* 0x000fc800078e0094 */
[----:B------:R-:W-:Y:S01]  /*7130*/  IMAD.IADD R7, R7, 0x1, R139 ;  /* 0x0000000107077824 */ /* 0x000fe200078e028b */
[----:B--2---:R-:W-:-:S04]  /*7140*/  LEA R8, P2, R6, R12, 0x1 ;  /* 0x0000000c06087211 */ /* 0x004fc800078408ff */
[----:B------:R-:W-:-:S05]  /*7150*/  LEA.HI.X R9, R6, R13, R7, 0x1, P2 ;  /* 0x0000000d06097211 */ /* 0x000fca00010f0c07 */
[----:B------:R0:W2:Y:S01]  /*7160*/  @P1 LDG.E.LTC128B.U16 R151, desc[UR40][R8.64] ;  /* 0x0000002808971981 */ /* 0x0000a2000c1e1520 */
[----:B------:R-:W-:Y:S01]  /*7170*/  LEA R6, P2, R144, UR4, 0x1 ;  /* 0x0000000490067c11 */ /* 0x000fe2000f8408ff */
[----:B------:R-:W-:Y:S01]  /*7180*/  IMAD.WIDE.U32 R14, R20, R142, R10 ;  /* 0x0000008e140e7225 */ /* 0x000fe200078e000a */
[----:B------:R-:W-:Y:S01]  /*7190*/  ISETP.GT.AND P3, PT, R3, 0x1, PT ;  /* 0x000000010300780c */ /* 0x000fe20003f64270 */
[----:B------:R-:W-:Y:S01]  /*71a0*/  BSSY B1, `(.L_x_30) ;  /* 0x0000011000017945 */ /* 0x000fe20003800000 */
[----:B------:R-:W-:Y:S01]  /*71b0*/  SHF.L.U64.HI R145, R142, 0x3, R143 ;  /* 0x000000038e917819 */ /* 0x000fe2000001028f */
[----:B------:R-:W-:Y:S02]  /*71c0*/  IMAD.IADD R15, R139, 0x1, R15 ;  /* 0x000000018b0f7824 */ /* 0x000fe400078e020f */
[----:B------:R-:W-:-:S04]  /*71d0*/  IMAD.WIDE.U32 R14, R23, R140, R14 ;  /* 0x0000008c170e7225 */ /* 0x000fc800078e000e */
[----:B0-----:R-:W-:Y:S01]  /*71e0*/  IMAD.IADD R9, R141, 0x1, R15 ;  /* 0x000000018d097824 */ /* 0x001fe200078e020f */
[----:B------:R-:W-:-:S04]  /*71f0*/  LEA R8, P4, R14, R12, 0x1 ;  /* 0x0000000c0e087211 */ /* 0x000fc800078808ff */
[----:B------:R-:W-:Y:S01]  /*7200*/  LEA.HI.X R9, R14, R13, R9, 0x1, P4 ;  /* 0x0000000d0e097211 */ /* 0x000fe200020f0c09 */
[----:B--2---:R-:W-:-:S04]  /*7210*/  IMAD.U32 R7, R151, 0x10000, RZ ;  /* 0x0001000097077824 */ /* 0x004fc800078e00ff */
[----:B------:R-:W-:-:S04]  /*7220*/  FMUL R7, R7, R138 ;  /* 0x0000008a07077220 */ /* 0x000fc80000400000 */
[----:B------:R-:W-:Y:S01]  /*7230*/  FFMA R128, R128, R137, R7 ;  /* 0x0000008980807223 */ /* 0x000fe20000000007 */
[----:B------:R-:W-:Y:S01]  /*7240*/  LEA.HI.X R7, R144, UR5, R153, 0x1, P2 ;  /* 0x0000000590077c11 */ /* 0x000fe200090f0c99 */
[----:B------:R-:W-:Y:S01]  /*7250*/  IMAD.SHL.U32 R144, R142, 0x8, RZ ;  /* 0x000000088e907824 */ /* 0x000fe200078e00ff */
[----:B------:R-:W-:Y:S02]  /*7260*/  ISETP.GT.AND P2, PT, R0, RZ, P3 ;  /* 0x000000ff0000720c */ /* 0x000fe40001f44270 */
[----:B------:R-:W-:-:S05]  /*7270*/  F2FP.BF16.F32.PACK_AB R128, RZ, R128 ;  /* 0x00000080ff80723e */ /* 0x000fca00000010ff */
[----:B------:R0:W-:Y:S06]  /*7280*/  @P1 STG.E.U16 desc[UR40][R6.64], R128 ;  /* 0x0000008006001986 */ /* 0x0001ec000c101528 */
[----:B------:R-:W-:Y:S05]  /*7290*/  @!P2 BRA `(.L_x_31) ;  /* 0x000000000004a947 */ /* 0x000fea0003800000 */
[----:B------:R1:W5:Y:S02]  /*72a0*/  LDG.E.LTC128B.U16 R151, desc[UR40][R8.64+0x2] ;  /* 0x0000022808977981 */ /* 0x000364000c1e1520 */
.L_x_31:
[----:B------:R-:W-:Y:S05]  /*72b0*/  BSYNC B1 ;  /* 0x0000000000017941 */ /* 0x000fea0003800000 */
.L_x_30:
[C---:B-----5:R-:W-:Y:S01]  /*72c0*/  IMAD.U32 R15, R151.reuse, 0x10000, RZ ;  /* 0x00010000970f7824 */ /* 0x060fe200078e00ff */
[----:B------:R-:W-:Y:S01]  /*72d0*/  ISETP.GT.AND P1, PT, R0, 0x8, P0 ;  /* 0x000000080000780c */ /* 0x000fe20000724270 */
[----:B------:R-:W-:Y:S01]  /*72e0*/  IMAD.WIDE.U32 R156, R20, R142, R144 ;  /* 0x0000008e149c7225 */ /* 0x000fe200078e0090 */
[----:B------:R-:W-:-:S03]  /*72f0*/  PRMT R152, R151, 0x7610, R152 ;  /* 0x0000761097987816 */ /* 0x000fc60000000098 */
[----:B------:R-:W-:Y:S01]  /*7300*/  FMUL R14, R15, R138 ;  /* 0x0000008a0f0e7220 */ /* 0x000fe20000400000 */
[----:B------:R-:W-:Y:S01]  /*7310*/  IMAD.IADD R159, R139, 0x1, R157 ;  /* 0x000000018b9f7824 */ /* 0x000fe200078e029d */
[----:B------:R-:W-:Y:S02]  /*7320*/  IADD3 R15, P4, R146, R156, RZ ;  /* 0x0000009c920f7210 */ /* 0x000fe40007f9e0ff */
[----:B------:R-:W-:-:S03]  /*7330*/  FFMA R129, R129, R137, R14 ;  /* 0x0000008981817223 */ /* 0x000fc6000000000e */
[----:B0-----:R-:W-:Y:S02]  /*7340*/  IMAD.X R128, R159, 0x1, R149, P4 ;  /* 0x000000019f807824 */ /* 0x001fe400020e0695 */
[----:B------:R-:W-:Y:S02]  /*7350*/  F2FP.BF16.F32.PACK_AB R129, RZ, R129 ;  /* 0x00000081ff81723e */ /* 0x000fe400000010ff */
[----:B------:R-:W-:Y:S02]  /*7360*/  LEA R14, P4, R15, R12, 0x1 ;  /* 0x0000000c0f0e7211 */ /* 0x000fe400078808ff */
[----:B------:R-:W-:Y:S02]  /*7370*/  PRMT R155, R129, 0x7610, R155 ;  /* 0x00007610819b7816 */ /* 0x000fe4000000009b */
[----:B------:R-:W-:-:S03]  /*7380*/  LEA.HI.X R15, R15, R13, R128, 0x1, P4 ;  /* 0x0000000d0f0f7211 */ /* 0x000fc600020f0c80 */
[----:B------:R0:W-:Y:S04]  /*7390*/  @P2 STG.E.U16 desc[UR40][R6.64+0x2], R155 ;  /* 0x0000029b06002986 */ /* 0x0001e8000c101528 */
[----:B------:R2:W3:Y:S01]  /*73a0*/  @P1 LDG.E.LTC128B.U16 R152, desc[UR40][R14.64] ;  /* 0x000000280e981981 */ /* 0x0004e2000c1e1520 */
[----:B------:R-:W-:Y:S01]  /*73b0*/  IADD3 R154, P2, R10, R156, RZ ;  /* 0x0000009c0a9a7210 */ /* 0x000fe20007f5e0ff */
[C---:B------:R-:W-:Y:S01]  /*73c0*/  IMAD.SHL.U32 R151, R4.reuse, 0x10, RZ ;  /* 0x0000001004977824 */ /* 0x040fe200078e00ff */
[----:B------:R-:W-:Y:S01]  /*73d0*/  SHF.L.U64.HI R153, R4, 0x4, R5 ;  /* 0x0000000404997819 */ /* 0x000fe20000010205 */
[----:B------:R-:W-:Y:S03]  /*73e0*/  BSSY B1, `(.L_x_32) ;  /* 0x0000010000017945 */ /* 0x000fe60003800000 */
[----:B------:R-:W-:Y:S01]  /*73f0*/  IADD3 R128, P4, R151, R6, RZ ;  /* 0x0000000697807210 */ /* 0x000fe20007f9e0ff */
[----:B0-----:R-:W-:Y:S01]  /*7400*/  IMAD.X R155, R11, 0x1, R159, P2 ;  /* 0x000000010b9b7824 */ /* 0x001fe200010e069f */
[----:B------:R-:W-:Y:S01]  /*7410*/  ISETP.GT.AND P2, PT, R0, 0x8, P3 ;  /* 0x000000080000780c */ /* 0x000fe20001f44270 */
[----:B------:R-:W-:-:S03]  /*7420*/  IMAD.WIDE.U32 R154, R23, R140, R154 ;  /* 0x0000008c179a7225 */ /* 0x000fc600078e009a */
[----:B--2---:R-:W-:Y:S01]  /*7430*/  LEA R14, P5, R154, R12, 0x1 ;  /* 0x0000000c9a0e7211 */ /* 0x004fe200078a08ff */
[----:B---3--:R-:W-:-:S04]  /*7440*/  IMAD.U32 R129, R152, 0x10000, RZ ;  /* 0x0001000098817824 */ /* 0x008fc800078e00ff */
[----:B------:R-:W-:-:S04]  /*7450*/  FMUL R129, R129, R138 ;  /* 0x0000008a81817220 */ /* 0x000fc80000400000 */
[----:B------:R-:W-:Y:S01]  /*7460*/  FFMA R129, R130, R137, R129 ;  /* 0x0000008982817223 */ /* 0x000fe20000000081 */
[----:B------:R-:W-:-:S04]  /*7470*/  IMAD.IADD R130, R141, 0x1, R155 ;  /* 0x000000018d827824 */ /* 0x000fc800078e029b */
[----:B------:R-:W-:Y:S01]  /*7480*/  F2FP.BF16.F32.PACK_AB R155, RZ, R129 ;  /* 0x00000081ff9b723e */ /* 0x000fe200000010ff */
[----:B------:R-:W-:Y:S01]  /*7490*/  IMAD.X R129, R153, 0x1, R7, P4 ;  /* 0x0000000199817824 */ /* 0x000fe200020e0607 */
[----:B------:R-:W-:-:S04]  /*74a0*/  LEA.HI.X R15, R154, R13, R130, 0x1, P5 ;  /* 0x0000000d9a0f7211 */ /* 0x000fc800028f0c82 */
[----:B------:R0:W-:Y:S01]  /*74b0*/  @P1 STG.E.U16 desc[UR40][R128.64], R155 ;  /* 0x0000009b80001986 */ /* 0x0001e2000c101528 */
[----:B------:R-:W-:Y:S05]  /*74c0*/  @!P2 BRA `(.L_x_33) ;  /* 0x000000000004a947 */ /* 0x000fea0003800000 */
[----:B------:R2:W5:Y:S02]  /*74d0*/  LDG.E.LTC128B.U16 R152, desc[UR40][R14.64+0x2] ;  /* 0x000002280e987981 */ /* 0x000564000c1e1520 */
.L_x_33:
[----:B------:R-:W-:Y:S05]  /*74e0*/  BSYNC B1 ;  /* 0x0000000000017941 */ /* 0x000fea0003800000 */
.L_x_32:
[----:B0----5:R-:W-:Y:S01]  /*74f0*/  IMAD.U32 R155, R152, 0x10000, RZ ;  /* 0x00010000989b7824 */ /* 0x021fe200078e00ff */
[----:B------:R-:W-:Y:S01]  /*7500*/  ISETP.GT.AND P1, PT, R3, 0x8, PT ;  /* 0x000000080300780c */ /* 0x000fe20003f24270 */
[----:B------:R-:W-:Y:S01]  /*7510*/  BSSY B1, `(.L_x_34) ;  /* 0x000000c000017945 */ /* 0x000fe20003800000 */
[----:B------:R-:W-:Y:S02]  /*7520*/  IMAD R157, R143, 0x78, RZ ;  /* 0x000000788f9d7824 */ /* 0x000fe400078e02ff */
[----:B------:R-:W-:Y:S01]  /*7530*/  FMUL R130, R155, R138 ;  /* 0x0000008a9b827220 */ /* 0x000fe20000400000 */
[----:B------:R-:W-:-:S03]  /*7540*/  ISETP.GT.AND P4, PT, R0, RZ, P1 ;  /* 0x000000ff0000720c */ /* 0x000fc60000f84270 */
[----:B------:R-:W-:Y:S01]  /*7550*/  FFMA R130, R131, R137, R130 ;  /* 0x0000008983827223 */ /* 0x000fe20000000082 */
[----:B------:R-:W-:-:S04]  /*7560*/  IMAD.MOV.U32 R131, RZ, RZ, R159 ;  /* 0x000000ffff837224 */ /* 0x000fc800078e009f */
[----:B------:R-:W-:-:S04]  /*7570*/  F2FP.BF16.F32.PACK_AB R130, RZ, R130 ;  /* 0x00000082ff82723e */ /* 0x000fc800000010ff */
[----:B------:R-:W-:Y:S01]  /*7580*/  PRMT R154, R130, 0x7610, R154 ;  /* 0x00007610829a7816 */ /* 0x000fe2000000009a */
[----:B------:R-:W-:-:S04]  /*7590*/  IMAD.MOV.U32 R130, RZ, RZ, R156 ;  /* 0x000000ffff827224 */ /* 0x000fc800078e009c */
[----:B------:R0:W-:Y:S01]  /*75a0*/  @P2 STG.E.U16 desc[UR40][R128.64+0x2], R154 ;  /* 0x0000029a80002986 */ /* 0x0001e2000c101528 */
[----:B------:R-:W-:Y:S05]  /*75b0*/  @!P4 BRA `(.L_x_35) ;  /* 0x000000000004c947 */ /* 0x000fea0003800000 */
[----:B------:R3:W5:Y:S02]  /*75c0*/  LDG.E.LTC128B.U16 R152, desc[UR40][R8.64+0x10] ;  /* 0x0000102808987981 */ /* 0x000764000c1e1520 */
.L_x_35:
[----:B------:R-:W-:Y:S05]  /*75d0*/  BSYNC B1 ;  /* 0x0000000000017941 */ /* 0x000fea0003800000 */
.L_x_34:
[----:B-----5:R-:W-:Y:S01]  /*75e0*/  IMAD.U32 R143, R152, 0x10000, RZ ;  /* 0x00010000988f7824 */ /* 0x020fe200078e00ff */
[----:B------:R-:W-:Y:S01]  /*75f0*/  BSSY B1, `(.L_x_36) ;  /* 0x000000d000017945 */ /* 0x000fe20003800000 */
[----:B------:R-:W-:-:S04]  /*7600*/  IMAD.WIDE.U32 R130, R142, 0x78, R130 ;  /* 0x000000788e827825 */ /* 0x000fc800078e0082 */
[----:B------:R-:W-:Y:S01]  /*7610*/  FMUL R143, R143, R138 ;  /* 0x0000008a8f8f7220 */ /* 0x000fe20000400000 */
[----:B------:R-:W-:Y:S01]  /*7620*/  IMAD.IADD R159, R131, 0x1, R157 ;  /* 0x00000001839f7824 */ /* 0x000fe200078e029d */
[----:B0-----:R-:W-:Y:S02]  /*7630*/  IADD3 R154, P2, P5, R146, R130, R144 ;  /* 0x00000082929a7210 */ /* 0x001fe40007d5e090 */
[----:B------:R-:W-:Y:S02]  /*7640*/  FFMA R143, R132, R137, R143 ;  /* 0x00000089848f7223 */ /* 0x000fe4000000008f */
[----:B------:R-:W-:-:S03]  /*7650*/  IADD3.X R155, R149, R159, R145, P2, P5 ;  /* 0x0000009f959b7210 */ /* 0x000fc600017ea491 */
[----:B------:R-:W-:Y:S02]  /*7660*/  F2FP.BF16.F32.PACK_AB R143, RZ, R143 ;  /* 0x0000008fff8f723e */ /* 0x000fe400000010ff */
[----:B------:R-:W-:-:S03]  /*7670*/  ISETP.GT.AND P2, PT, R3, 0x9, PT ;  /* 0x000000090300780c */ /* 0x000fc60003f44270 */
[----:B------:R0:W-:Y:S01]  /*7680*/  @P4 STG.E.U16 desc[UR40][R6.64+0x10], R143 ;  /* 0x0000108f06004986 */ /* 0x0001e2000c101528 */
[----:B------:R-:W-:-:S13]  /*7690*/  ISETP.GT.AND P5, PT, R0, RZ, P2 ;  /* 0x000000ff0000720c */ /* 0x000fda00017a4270 */
[----:B0-----:R-:W-:Y:S05]  /*76a0*/  @!P5 BRA `(.L_x_37) ;  /* 0x000000000004d947 */ /* 0x001fea0003800000 */
[----:B------:R0:W5:Y:S02]  /*76b0*/  LDG.E.LTC128B.U16 R152, desc[UR40][R8.64+0x12] ;  /* 0x0000122808987981 */ /* 0x000164000c1e1520 */
.L_x_37:
[----:B------:R-:W-:Y:S05]  /*76c0*/  BSYNC B1 ;  /* 0x0000000000017941 */ /* 0x000fea0003800000 */
.L_x_36:
[----:B-----5:R-:W-:Y:S01]  /*76d0*/  IMAD.U32 R143, R152, 0x10000, RZ ;  /* 0x00010000988f7824 */ /* 0x020fe200078e00ff */
[----:B------:R-:W-:Y:S01]  /*76e0*/  ISETP.GT.AND P4, PT, R0, 0x8, P1 ;  /* 0x000000080000780c */ /* 0x000fe20000f84270 */
[----:B------:R-:W-:Y:S02]  /*76f0*/  BSSY B1, `(.L_x_38) ;  /* 0x0000007000017945 */ /* 0x000fe40003800000 */
[----:B------:R-:W-:-:S04]  /*7700*/  FMUL R132, R143, R138 ;  /* 0x0000008a8f847220 */ /* 0x000fc80000400000 */
[----:B------:R-:W-:-:S05]  /*7710*/  FFMA R132, R133, R137, R132 ;  /* 0x0000008985847223 */ /* 0x000fca0000000084 */
[----:B------:R-:W-:-:S05]  /*7720*/  F2FP.BF16.F32.PACK_AB R132, RZ, R132 ;  /* 0x00000084ff84723e */ /* 0x000fca00000010ff */
[----:B------:R4:W-:Y:S01]  /*7730*/  @P5 STG.E.U16 desc[UR40][R6.64+0x12], R132 ;  /* 0x0000128406005986 */ /* 0x0009e2000c101528 */
[----:B------:R-:W-:Y:S05]  /*7740*/  @!P4 BRA `(.L_x_39) ;  /* 0x000000000004c947 */ /* 0x000fea0003800000 */
[----:B------:R0:W5:Y:S02]  /*7750*/  LDG.E.LTC128B.U16 R152, desc[UR40][R14.64+0x10] ;  /* 0x000010280e987981 */ /* 0x000164000c1e1520 */
.L_x_39:
[----:B------:R-:W-:Y:S05]  /*7760*/  BSYNC B1 ;  /* 0x0000000000017941 */ /* 0x000fea0003800000 */
.L_x_38:
        /* <DEDUP_REMOVED lines=9> */
.L_x_41:
[----:B------:R-:W-:Y:S05]  /*7800*/  BSYNC B1 ;  /* 0x0000000000017941 */ /* 0x000fea0003800000 */
.L_x_40:
[----:B-----5:R-:W-:-:S04]  /*7810*/  IMAD.U32 R131, R152, 0x10000, RZ ;  /* 0x0001000098837824 */ /* 0x020fc800078e00ff */
[----:B----4-:R-:W-:Y:S01]  /*7820*/  FMUL R132, R131, R138 ;  /* 0x0000008a83847220 */ /* 0x010fe20000400000 */
[----:B------:R-:W-:-:S03]  /*7830*/  IADD3 R131, P4, R146, R130, RZ ;  /* 0x0000008292837210 */ /* 0x000fc60007f9e0ff */
[----:B------:R-:W-:Y:S02]  /*7840*/  FFMA R132, R135, R137, R132 ;  /* 0x0000008987847223 */ /* 0x000fe40000000084 */
[----:B------:R-:W-:Y:S01]  /*7850*/  IMAD.X R148, R159, 0x1, R149, P4 ;  /* 0x000000019f947824 */ /* 0x000fe200020e0695 */
[C---:B------:R-:W-:Y:S02]  /*7860*/  LEA R130, P4, R131.reuse, R12, 0x1 ;  /* 0x0000000c83827211 */ /* 0x040fe400078808ff */
[----:B------:R-:W-:Y:S02]  /*7870*/  F2FP.BF16.F32.PACK_AB R132, RZ, R132 ;  /* 0x00000084ff84723e */ /* 0x000fe400000010ff */
[----:B------:R-:W-:Y:S02]  /*7880*/  LEA.HI.X R131, R131, R13, R148, 0x1, P4 ;  /* 0x0000000d83837211 */ /* 0x000fe400020f0c94 */
[----:B0-----:R-:W-:-:S05]  /*7890*/  PRMT R133, R132, 0x7610, R133 ;  /* 0x0000761084857816 */ /* 0x001fca0000000085 */
[----:B------:R0:W-:Y:S01]  /*78a0*/  @P5 STG.E.U16 desc[UR40][R128.64+0x12], R133 ;  /* 0x0000128580005986 */ /* 0x0001e2000c101528 */
[----:B------:R-:W-:-:S13]  /*78b0*/  ISETP.GT.AND P5, PT, R0, 0x80, P0 ;  /* 0x000000800000780c */ /* 0x000fda00007a4270 */
[----:B------:R4:W2:Y:S01]  /*78c0*/  @P5 LDG.E.LTC128B.U16 R152, desc[UR40][R130.64] ;  /* 0x0000002882985981 */ /* 0x0008a2000c1e1520 */
[----:B------:R-:W-:Y:S01]  /*78d0*/  IMAD.WIDE.U32 R146, R142, 0x78, R144 ;  /* 0x000000788e927825 */ /* 0x000fe200078e0090 */
[----:B------:R-:W-:Y:S03]  /*78e0*/  BSSY B1, `(.L_x_42) ;  /* 0x0000016000017945 */ /* 0x000fe60003800000 */
[----:B------:R-:W-:Y:S02]  /*78f0*/  IMAD.IADD R149, R157, 0x1, R147 ;  /* 0x000000019d957824 */ /* 0x000fe400078e0293 */
[----:B------:R-:W-:Y:S02]  /*7900*/  IMAD.MOV.U32 R148, RZ, RZ, R146 ;  /* 0x000000ffff947224 */ /* 0x000fe400078e0092 */
[----:B------:R-:W-:Y:S02]  /*7910*/  IMAD R5, R5, 0xf0, RZ ;  /* 0x000000f005057824 */ /* 0x000fe400078e02ff */
[----:B0-----:R-:W-:-:S03]  /*7920*/  IMAD.WIDE.U32 R132, R20, R142, R148 ;  /* 0x0000008e14847225 */ /* 0x001fc600078e0094 */
[----:B------:R-:W-:-:S04]  /*7930*/  IADD3 R134, P4, R10, R132, RZ ;  /* 0x000000840a867210 */ /* 0x000fc80007f9e0ff */
[----:B------:R-:W-:-:S03]  /*7940*/  IADD3.X R135, R11, R139, R133, P4, !PT ;  /* 0x0000008b0b877210 */ /* 0x000fc600027fe485 */
[----:B------:R-:W-:-:S04]  /*7950*/  IMAD.WIDE.U32 R134, R23, R140, R134 ;  /* 0x0000008c17867225 */ /* 0x000fc800078e0086 */
[----:B----4-:R-:W-:Y:S01]  /*7960*/  IMAD.IADD R131, R141, 0x1, R135 ;  /* 0x000000018d837824 */ /* 0x010fe200078e0287 */
[----:B------:R-:W-:-:S04]  /*7970*/  LEA R130, P4, R134, R12, 0x1 ;  /* 0x0000000c86827211 */ /* 0x000fc800078808ff */
[----:B------:R-:W-:Y:S02]  /*7980*/  LEA.HI.X R131, R134, R13, R131, 0x1, P4 ;  /* 0x0000000d86837211 */ /* 0x000fe400020f0c83 */
[----:B------:R-:W-:Y:S01]  /*7990*/  ISETP.GT.AND P4, PT, R0, 0x80, P3 ;  /* 0x000000800000780c */ /* 0x000fe20001f84270 */
[----:B--2---:R-:W-:-:S04]  /*79a0*/  IMAD.U32 R133, R152, 0x10000, RZ ;  /* 0x0001000098857824 */ /* 0x004fc800078e00ff */
[----:B------:R-:W-:-:S04]  /*79b0*/  FMUL R133, R133, R138 ;  /* 0x0000008a85857220 */ /* 0x000fc80000400000 */
[----:B------:R-:W-:Y:S01]  /*79c0*/  FFMA R120, R120, R137, R133 ;  /* 0x0000008978787223 */ /* 0x000fe20000000085 */
[----:B------:R-:W-:-:S04]  /*79d0*/  IMAD.WIDE.U32 R132, R4, 0xf0, R128 ;  /* 0x000000f004847825 */ /* 0x000fc800078e0080 */
[----:B------:R-:W-:Y:S01]  /*79e0*/  F2FP.BF16.F32.PACK_AB R120, RZ, R120 ;  /* 0x00000078ff78723e */ /* 0x000fe200000010ff */
[----:B------:R-:W-:Y:S02]  /*79f0*/  IMAD.IADD R135, R133, 0x1, R5 ;  /* 0x0000000185877824 */ /* 0x000fe400078e0205 */
[----:B------:R-:W-:-:S05]  /*7a00*/  @P5 IMAD.MOV.U32 R134, RZ, RZ, R132 ;  /* 0x000000ffff865224 */ /* 0x000fca00078e0084 */
[----:B------:R0:W-:Y:S01]  /*7a10*/  @P5 STG.E.U16 desc[UR40][R134.64], R120 ;  /* 0x0000007886005986 */ /* 0x0001e2000c101528 */
[----:B------:R-:W-:Y:S05]  /*7a20*/  @!P4 BRA `(.L_x_43) ;  /* 0x000000000004c947 */ /* 0x000fea0003800000 */
[----:B------:R2:W5:Y:S02]  /*7a30*/  LDG.E.LTC128B.U16 R152, desc[UR40][R130.64+0x2] ;  /* 0x0000022882987981 */ /* 0x000564000c1e1520 */
.L_x_43:
[----:B------:R-:W-:Y:S05]  /*7a40*/  BSYNC B1 ;  /* 0x0000000000017941 */ /* 0x000fea0003800000 */
.L_x_42:
[----:B-----5:R-:W-:Y:S01]  /*7a50*/  IMAD.U32 R21, R152, 0x10000, RZ ;  /* 0x0001000098157824 */ /* 0x020fe200078e00ff */
[----:B------:R-:W-:Y:S01]  /*7a60*/  IADD3 R146, P5, R144, R146, RZ ;  /* 0x0000009290927210 */ /* 0x000fe20007fbe0ff */
[----:B------:R-:W-:Y:S01]  /*7a70*/  @P4 IMAD.MOV.U32 R144, RZ, RZ, R132 ;  /* 0x000000ffff904224 */ /* 0x000fe200078e0084 */
[----:B------:R-:W-:Y:S01]  /*7a80*/  ISETP.GT.AND P0, PT, R0, 0x88, P0 ;  /* 0x000000880000780c */ /* 0x000fe20000704270 */
[----:B0-----:R-:W-:Y:S01]  /*7a90*/  FMUL R120, R21, R138 ;  /* 0x0000008a15787220 */ /* 0x001fe20000400000 */
[----:B------:R-:W-:Y:S01]  /*7aa0*/  BSSY B1, `(.L_x_44) ;  /* 0x000000d000017945 */ /* 0x000fe20003800000 */
[----:B------:R-:W-:Y:S02]  /*7ab0*/  IMAD.X R147, R149, 0x1, R145, P5 ;  /* 0x0000000195937824 */ /* 0x000fe400028e0691 */
[----:B------:R-:W-:Y:S01]  /*7ac0*/  FFMA R120, R121, R137, R120 ;  /* 0x0000008979787223 */ /* 0x000fe20000000078 */
[----:B------:R-:W-:Y:S02]  /*7ad0*/  @P4 IMAD.MOV.U32 R145, RZ, RZ, R135 ;  /* 0x000000ffff914224 */ /* 0x000fe400078e0087 */
[----:B------:R-:W-:-:S02]  /*7ae0*/  IMAD.WIDE.U32 R142, R20, R142, R146 ;  /* 0x0000008e148e7225 */ /* 0x000fc400078e0092 */
[----:B------:R-:W-:-:S04]  /*7af0*/  F2FP.BF16.F32.PACK_AB R120, RZ, R120 ;  /* 0x00000078ff78723e */ /* 0x000fc800000010ff */
[----:B------:R-:W-:Y:S02]  /*7b00*/  PRMT R21, R120, 0x7610, R21 ;  /* 0x0000761078157816 */ /* 0x000fe40000000015 */
[----:B------:R-:W-:-:S03]  /*7b10*/  IADD3 R120, P5, R10, R142, RZ ;  /* 0x0000008e0a787210 */ /* 0x000fc60007fbe0ff */
[----:B------:R0:W-:Y:S01]  /*7b20*/  @P4 STG.E.U16 desc[UR40][R144.64+0x2], R21 ;  /* 0x0000021590004986 */ /* 0x0001e2000c101528 */
[----:B------:R-:W-:-:S04]  /*7b30*/  LEA R20, P4, R154, R12, 0x1 ;  /* 0x0000000c9a147211 */ /* 0x000fc800078808ff */
[----:B0-----:R-:W-:Y:S01]  /*7b40*/  LEA.HI.X R21, R154, R13, R155, 0x1, P4 ;  /* 0x0000000d9a157211 */ /* 0x001fe200020f0c9b */
[----:B------:R-:W-:Y:S08]  /*7b50*/  @!P0 BRA `(.L_x_45) ;  /* 0x0000000000048947 */ /* 0x000ff00003800000 */
[----:B------:R0:W5:Y:S02]  /*7b60*/  LDG.E.LTC128B.U16 R152, desc[UR40][R20.64] ;  /* 0x0000002814987981 */ /* 0x000164000c1e1520 */
.L_x_45:
[----:B------:R-:W-:Y:S05]  /*7b70*/  BSYNC B1 ;  /* 0x0000000000017941 */ /* 0x000fea0003800000 */
.L_x_44:
[----:B0----5:R-:W-:Y:S01]  /*7b80*/  IMAD.U32 R21, R152, 0x10000, RZ ;  /* 0x0001000098157824 */ /* 0x021fe200078e00ff */
[----:B------:R-:W-:Y:S01]  /*7b90*/  IADD3.X R121, R11, R139, R143, P5, !PT ;  /* 0x0000008b0b797210 */ /* 0x000fe20002ffe48f */
[----:B------:R-:W-:Y:S01]  /*7ba0*/  BSSY B1, `(.L_x_46) ;  /* 0x000000e000017945 */ /* 0x000fe20003800000 */
[----:B------:R-:W-:Y:S01]  /*7bb0*/  IADD3 R10, P4, R151, R132, RZ ;  /* 0x00000084970a7210 */ /* 0x000fe20007f9e0ff */
[----:B------:R-:W-:Y:S01]  /*7bc0*/  FMUL R11, R21, R138 ;  /* 0x0000008a150b7220 */ /* 0x000fe20000400000 */
[----:B------:R-:W-:Y:S01]  /*7bd0*/  ISETP.GT.AND P3, PT, R0, 0x88, P3 ;  /* 0x000000880000780c */ /* 0x000fe20001f64270 */
[----:B------:R-:W-:-:S04]  /*7be0*/  IMAD.WIDE.U32 R20, R23, R140, R120 ;  /* 0x0000008c17147225 */ /* 0x000fc800078e0078 */
[----:B------:R-:W-:Y:S01]  /*7bf0*/  FFMA R11, R122, R137, R11 ;  /* 0x000000897a0b7223 */ /* 0x000fe2000000000b */
[----:B------:R-:W-:Y:S01]  /*7c00*/  IMAD.IADD R141, R141, 0x1, R21 ;  /* 0x000000018d8d7824 */ /* 0x000fe200078e0215 */
[----:B------:R-:W-:-:S03]  /*7c10*/  LEA R12, P5, R20, R12, 0x1 ;  /* 0x0000000c140c7211 */ /* 0x000fc600078a08ff */
[----:B------:R-:W-:Y:S01]  /*7c20*/  F2FP.BF16.F32.PACK_AB R21, RZ, R11 ;  /* 0x0000000bff15723e */ /* 0x000fe200000010ff */
[----:B------:R-:W-:Y:S01]  /*7c30*/  IMAD.X R11, R135, 0x1, R153, P4 ;  /* 0x00000001870b7824 */ /* 0x000fe200020e0699 */
[----:B------:R-:W-:-:S04]  /*7c40*/  LEA.HI.X R13, R20, R13, R141, 0x1, P5 ;  /* 0x0000000d140d7211 */ /* 0x000fc800028f0c8d */
[----:B------:R0:W-:Y:S01]  /*7c50*/  @P0 STG.E.U16 desc[UR40][R10.64], R21 ;  /* 0x000000150a000986 */ /* 0x0001e2000c101528 */
[----:B------:R-:W-:Y:S05]  /*7c60*/  @!P3 BRA `(.L_x_47) ;  /* 0x000000000004b947 */ /* 0x000fea0003800000 */
[----:B------:R4:W5:Y:S02]  /*7c70*/  LDG.E.LTC128B.U16 R152, desc[UR40][R12.64+0x2] ;  /* 0x000002280c987981 */ /* 0x000964000c1e1520 */
.L_x_47:
[----:B------:R-:W-:Y:S05]  /*7c80*/  BSYNC B1 ;  /* 0x0000000000017941 */ /* 0x000fea0003800000 */
.L_x_46:
[----:B0----5:R-:W-:Y:S01]  /*7c90*/  IMAD.U32 R21, R152, 0x10000, RZ ;  /* 0x0001000098157824 */ /* 0x021fe200078e00ff */
        /* <DEDUP_REMOVED lines=8> */
.L_x_49:
[----:B------:R-:W-:Y:S05]  /*7d20*/  BSYNC B1 ;  /* 0x0000000000017941 */ /* 0x000fea0003800000 */
.L_x_48:
[----:B-----5:R-:W-:Y:S01]  /*7d30*/  IMAD.U32 R21, R152, 0x10000, RZ ;  /* 0x0001000098157824 */ /* 0x020fe200078e00ff */
[----:B------:R-:W-:Y:S01]  /*7d40*/  ISETP.GT.AND P3, PT, R0, 0x80, P2 ;  /* 0x000000800000780c */ /* 0x000fe20001764270 */
[----:B0-----:R-:W-:Y:S01]  /*7d50*/  @P0 IMAD.MOV.U32 R20, RZ, RZ, R132 ;  /* 0x000000ffff140224 */ /* 0x001fe200078e0084 */
[----:B------:R-:W-:Y:S01]  /*7d60*/  BSSY B1, `(.L_x_50) ;  /* 0x0000009000017945 */ /* 0x000fe20003800000 */
[----:B------:R-:W-:-:S04]  /*7d70*/  FMUL R21, R21, R138 ;  /* 0x0000008a15157220 */ /* 0x000fc80000400000 */
[----:B------:R-:W-:-:S05]  /*7d80*/  FFMA R21, R124, R137, R21 ;  /* 0x000000897c157223 */ /* 0x000fca0000000015 */
[----:B------:R-:W-:-:S04]  /*7d90*/  F2FP.BF16.F32.PACK_AB R21, RZ, R21 ;  /* 0x00000015ff15723e */ /* 0x000fc800000010ff */
[----:B------:R-:W-:Y:S01]  /*7da0*/  PRMT R23, R21, 0x7610, R23 ;  /* 0x0000761015177816 */ /* 0x000fe20000000017 */
[----:B------:R-:W-:-:S05]  /*7db0*/  @P0 IMAD.MOV.U32 R21, RZ, RZ, R135 ;  /* 0x000000ffff150224 */ /* 0x000fca00078e0087 */
[----:B------:R0:W-:Y:S01]  /*7dc0*/  @P0 STG.E.U16 desc[UR40][R20.64+0x10], R23 ;  /* 0x0000101714000986 */ /* 0x0001e2000c101528 */
[----:B------:R-:W-:Y:S05]  /*7dd0*/  @!P3 BRA `(.L_x_51) ;  /* 0x000000000004b947 */ /* 0x000fea0003800000 */
[----:B------:R0:W5:Y:S02]  /*7de0*/  LDG.E.LTC128B.U16 R152, desc[UR40][R130.64+0x12] ;  /* 0x0000122882987981 */ /* 0x000164000c1e1520 */
.L_x_51:
[----:B------:R-:W-:Y:S05]  /*7df0*/  BSYNC B1 ;  /* 0x0000000000017941 */ /* 0x000fea0003800000 */
.L_x_50:
[----:B0----5:R-:W-:Y:S01]  /*7e00*/  IMAD.U32 R21, R152, 0x10000, RZ ;  /* 0x0001000098157824 */ /* 0x021fe200078e00ff */
[----:B------:R-:W-:Y:S01]  /*7e10*/  ISETP.GT.AND P1, PT, R0, 0x88, P1 ;  /* 0x000000880000780c */ /* 0x000fe20000f24270 */
[----:B------:R-:W-:Y:S01]  /*7e20*/  @P3 IMAD.MOV.U32 R133, RZ, RZ, R135 ;  /* 0x000000ffff853224 */ /* 0x000fe200078e0087 */
[----:B------:R-:W-:Y:S01]  /*7e30*/  BSSY B1, `(.L_x_52) ;  /* 0x0000007000017945 */ /* 0x000fe20003800000 */
[----:B------:R-:W-:-:S04]  /*7e40*/  FMUL R20, R21, R138 ;  /* 0x0000008a15147220 */ /* 0x000fc80000400000 */
[----:B------:R-:W-:-:S05]  /*7e50*/  FFMA R20, R125, R137, R20 ;  /* 0x000000897d147223 */ /* 0x000fca0000000014 */
[----:B------:R-:W-:-:S05]  /*7e60*/  F2FP.BF16.F32.PACK_AB R20, RZ, R20 ;  /* 0x00000014ff14723e */ /* 0x000fca00000010ff */
[----:B------:R0:W-:Y:S01]  /*7e70*/  @P3 STG.E.U16 desc[UR40][R132.64+0x12], R20 ;  /* 0x0000121484003986 */ /* 0x0001e2000c101528 */
[----:B------:R-:W-:Y:S05]  /*7e80*/  @!P1 BRA `(.L_x_53) ;  /* 0x0000000000049947 */ /* 0x000fea0003800000 */
[----:B------:R0:W5:Y:S02]  /*7e90*/  LDG.E.LTC128B.U16 R152, desc[UR40][R12.64+0x10] ;  /* 0x000010280c987981 */ /* 0x000164000c1e1520 */
.L_x_53:
[----:B------:R-:W-:Y:S05]  /*7ea0*/  BSYNC B1 ;  /* 0x0000000000017941 */ /* 0x000fea0003800000 */
.L_x_52:
        /* <DEDUP_REMOVED lines=9> */
.L_x_55:
[----:B------:R-:W-:Y:S05]  /*7f40*/  BSYNC B1 ;  /* 0x0000000000017941 */ /* 0x000fea0003800000 */
.L_x_54:
[----:B0----5:R-:W-:Y:S01]  /*7f50*/  IMAD.U32 R21, R152, 0x10000, RZ ;  /* 0x0001000098157824 */ /* 0x021fe200078e00ff */
[----:B------:R-:W-:Y:S01]  /*7f60*/  ISETP.GT.AND P3, PT, R3, 0x10, PT ;  /* 0x000000100300780c */ /* 0x000fe20003f64270 */
[----:B------:R-:W-:Y:S02]  /*7f70*/  BSSY B1, `(.L_x_56) ;  /* 0x0000008000017945 */ /* 0x000fe40003800000 */
[----:B------:R-:W-:Y:S01]  /*7f80*/  FMUL R20, R21, R138 ;  /* 0x0000008a15147220 */ /* 0x000fe20000400000 */
[----:B------:R-:W-:-:S03]  /*7f90*/  ISETP.GT.AND P0, PT, R0, RZ, P3 ;  /* 0x000000ff0000720c */ /* 0x000fc60001f04270 */
[----:B------:R-:W-:-:S05]  /*7fa0*/  FFMA R20, R127, R137, R20 ;  /* 0x000000897f147223 */ /* 0x000fca0000000014 */
[----:B------:R-:W-:-:S05]  /*7fb0*/  F2FP.BF16.F32.PACK_AB R20, RZ, R20 ;  /* 0x00000014ff14723e */ /* 0x000fca00000010ff */
[----:B------:R0:W-:Y:S01]  /*7fc0*/  @P2 STG.E.U16 desc[UR40][R10.64+0x12], R20 ;  /* 0x000012140a002986 */ /* 0x0001e2000c101528 */
[----:B------:R-:W-:Y:S05]  /*7fd0*/  @!P0 BRA `(.L_x_57) ;  /* 0x0000000000048947 */ /* 0x000fea0003800000 */
[----:B------:R0:W5:Y:S02]  /*7fe0*/  LDG.E.LTC128B.U16 R152, desc[UR40][R8.64+0x20] ;  /* 0x0000202808987981 */ /* 0x000164000c1e1520 */
.L_x_57:
[----:B------:R-:W-:Y:S05]  /*7ff0*/  BSYNC B1 ;  /* 0x0000000000017941 */ /* 0x000fea0003800000 */
.L_x_56:
        /* <DEDUP_REMOVED lines=10> */
.L_x_59:
[----:B------:R-:W-:Y:S05]  /*80a0*/  BSYNC B1 ;  /* 0x0000000000017941 */ /* 0x000fea0003800000 */
.L_x_58:
        /* <DEDUP_REMOVED lines=9> */
.L_x_61:
[----:B------:R-:W-:Y:S05]  /*8140*/  BSYNC B1 ;  /* 0x0000000000017941 */ /* 0x000fea0003800000 */
.L_x_60:
        /* <DEDUP_REMOVED lines=9> */
.L_x_63:
[----:B------:R-:W-:Y:S05]  /*81e0*/  BSYNC B1 ;  /* 0x0000000000017941 */ /* 0x000fea0003800000 */
.L_x_62:
        /* <DEDUP_REMOVED lines=10> */
.L_x_65:
[----:B------:R-:W-:Y:S05]  /*8290*/  BSYNC B1 ;  /* 0x0000000000017941 */ /* 0x000fea0003800000 */
.L_x_64:
[----:B-----5:R-:W-:Y:S01]  /*82a0*/  IMAD.U32 R11, R152, 0x10000, RZ ;  /* 0x00010000980b7824 */ /* 0x020fe200078e00ff */
        /* <DEDUP_REMOVED lines=9> */
.L_x_67:
[----:B------:R-:W-:Y:S05]  /*8340*/  BSYNC B1 ;  /* 0x0000000000017941 */ /* 0x000fea0003800000 */
.L_x_66:
        /* <DEDUP_REMOVED lines=9> */
.L_x_69:
[----:B------:R-:W-:Y:S05]  /*83e0*/  BSYNC B1 ;  /* 0x0000000000017941 */ /* 0x000fea0003800000 */
.L_x_68:
        /* <DEDUP_REMOVED lines=9> */
.L_x_71:
[----:B------:R-:W-:Y:S05]  /*8480*/  BSYNC B1 ;  /* 0x0000000000017941 */ /* 0x000fea0003800000 */
.L_x_70:
        /* <DEDUP_REMOVED lines=9> */
.L_x_73:
[----:B------:R-:W-:Y:S05]  /*8520*/  BSYNC B1 ;  /* 0x0000000000017941 */ /* 0x000fea0003800000 */
.L_x_72:
[----:B-----5:R-:W-:Y:S01]  /*8530*/  IMAD.U32 R11, R152, 0x10000, RZ ;  /* 0x00010000980b7824 */ /* 0x020fe200078e00ff */
[----:B------:R-:W-:Y:S01]  /*8540*/  ISETP.GT.AND P4, PT, R0, 0x80, P2 ;  /* 0x000000800000780c */ /* 0x000fe20001784270 */
[----:B------:R-:W-:Y:S02]  /*8550*/  BSSY B1, `(.L_x_74) ;  /* 0x000000a000017945 */ /* 0x000fe40003800000 */
[----:B------:R-:W-:-:S04]  /*8560*/  FMUL R11, R11, R138 ;  /* 0x0000008a0b0b7220 */ /* 0x000fc80000400000 */
[----:B------:R-:W-:Y:S01]  /*8570*/  FFMA R104, R104, R137, R11 ;  /* 0x0000008968687223 */ /* 0x000fe2000000000b */
[----:B0-----:R-:W-:-:S04]  /*8580*/  IMAD.WIDE.U32 R10, R4, 0xf0, R128 ;  /* 0x000000f0040a7825 */ /* 0x001fc800078e0080 */
[----:B------:R-:W-:Y:S01]  /*8590*/  F2FP.BF16.F32.PACK_AB R104, RZ, R104 ;  /* 0x00000068ff68723e */ /* 0x000fe200000010ff */
[----:B------:R-:W-:Y:S02]  /*85a0*/  IMAD.IADD R5, R5, 0x1, R11 ;  /* 0x0000000105057824 */ /* 0x000fe400078e020b */
[----:B------:R-:W-:-:S05]  /*85b0*/  IMAD.MOV.U32 R4, RZ, RZ, R10 ;  /* 0x000000ffff047224 */ /* 0x000fca00078e000a */
[----:B------:R0:W-:Y:S01]  /*85c0*/  @P5 STG.E.U16 desc[UR40][R4.64+0x20], R104 ;  /* 0x0000206804005986 */ /* 0x0001e2000c101528 */
[----:B------:R-:W-:Y:S05]  /*85d0*/  @!P4 BRA `(.L_x_75) ;  /* 0x000000000004c947 */ /* 0x000fea0003800000 */
[----:B------:R0:W5:Y:S02]  /*85e0*/  LDG.E.LTC128B.U16 R152, desc[UR40][R130.64+0x22] ;  /* 0x0000222882987981 */ /* 0x000164000c1e1520 */
.L_x_75:
[----:B------:R-:W-:Y:S05]  /*85f0*/  BSYNC B1 ;  /* 0x0000000000017941 */ /* 0x000fea0003800000 */
.L_x_74:
        /* <DEDUP_REMOVED lines=9> */
.L_x_77:
[----:B------:R-:W-:Y:S05]  /*8690*/  BSYNC B1 ;  /* 0x0000000000017941 */ /* 0x000fea0003800000 */
.L_x_76:
[----:B-----5:R-:W-:Y:S01]  /*86a0*/  IMAD.U32 R11, R152, 0x10000, RZ ;  /* 0x00010000980b7824 */ /* 0x020fe200078e00ff */
[----:B------:R-:W-:Y:S01]  /*86b0*/  IADD3 R10, P4, R151, R10, RZ ;  /* 0x0000000a970a7210 */ /* 0x000fe20007f9e0ff */
[----:B------:R-:W-:Y:S01]  /*86c0*/  BSSY B1, `(.L_x_78) ;  /* 0x0000009000017945 */ /* 0x000fe20003800000 */
[----:B------:R-:W-:Y:S01]  /*86d0*/  ISETP.GT.AND P2, PT, R0, 0x88, P2 ;  /* 0x000000880000780c */ /* 0x000fe20001744270 */
[----:B------:R-:W-:-:S04]  /*86e0*/  FMUL R11, R11, R138 ;  /* 0x0000008a0b0b7220 */ /* 0x000fc80000400000 */
[----:B------:R-:W-:-:S05]  /*86f0*/  FFMA R11, R106, R137, R11 ;  /* 0x000000896a0b7223 */ /* 0x000fca000000000b */
[----:B0-----:R-:W-:Y:S01]  /*8700*/  F2FP.BF16.F32.PACK_AB R20, RZ, R11 ;  /* 0x0000000bff14723e */ /* 0x001fe200000010ff */
[----:B------:R-:W-:-:S05]  /*8710*/  IMAD.X R11, R153, 0x1, R5, P4 ;  /* 0x00000001990b7824 */ /* 0x000fca00020e0605 */
[----:B------:R0:W-:Y:S01]  /*8720*/  @P3 STG.E.U16 desc[UR40][R10.64+0x20], R20 ;  /* 0x000020140a003986 */ /* 0x0001e2000c101528 */
[----:B------:R-:W-:Y:S05]  /*8730*/  @!P2 BRA `(.L_x_79) ;  /* 0x000000000004a947 */ /* 0x000fea0003800000 */
[----:B------:R0:W5:Y:S02]  /*8740*/  LDG.E.LTC128B.U16 R152, desc[UR40][R12.64+0x22] ;  /* 0x000022280c987981 */ /* 0x000164000c1e1520 */
.L_x_79:
[----:B------:R-:W-:Y:S05]  /*8750*/  BSYNC B1 ;  /* 0x0000000000017941 */ /* 0x000fea0003800000 */
.L_x_78:
[----:B-----5:R-:W-:Y:S01]  /*8760*/  IMAD.U32 R21, R152, 0x10000, RZ ;  /* 0x0001000098157824 */ /* 0x020fe200078e00ff */
[----:B------:R-:W-:Y:S01]  /*8770*/  ISETP.GT.AND P3, PT, R0, 0x80, P1 ;  /* 0x000000800000780c */ /* 0x000fe20000f64270 */
[----:B------:R-:W-:Y:S02]  /*8780*/  BSSY B1, `(.L_x_80) ;  /* 0x0000007000017945 */ /* 0x000fe40003800000 */
[----:B0-----:R-:W-:-:S04]  /*8790*/  FMUL R20, R21, R138 ;  /* 0x0000008a15147220 */ /* 0x001fc80000400000 */
[----:B------:R-:W-:-:S05]  /*87a0*/  FFMA R20, R107, R137, R20 ;  /* 0x000000896b147223 */ /* 0x000fca0000000014 */
[----:B------:R-:W-:-:S05]  /*87b0*/  F2FP.BF16.F32.PACK_AB R20, RZ, R20 ;  /* 0x00000014ff14723e */ /* 0x000fca00000010ff */
[----:B------:R0:W-:Y:S01]  /*87c0*/  @P2 STG.E.U16 desc[UR40][R10.64+0x22], R20 ;  /* 0x000022140a002986 */ /* 0x0001e2000c101528 */
[----:B------:R-:W-:Y:S05]  /*87d0*/  @!P3 BRA `(.L_x_81) ;  /* 0x000000000004b947 */ /* 0x000fea0003800000 */
[----:B------:R0:W5:Y:S02]  /*87e0*/  LDG.E.LTC128B.U16 R152, desc[UR40][R130.64+0x30] ;  /* 0x0000302882987981 */ /* 0x000164000c1e1520 */
.L_x_81:
[----:B------:R-:W-:Y:S05]  /*87f0*/  BSYNC B1 ;  /* 0x0000000000017941 */ /* 0x000fea0003800000 */
.L_x_80:
        /* <DEDUP_REMOVED lines=9> */
.L_x_83:
[----:B------:R-:W-:Y:S05]  /*8890*/  BSYNC B1 ;  /* 0x0000000000017941 */ /* 0x000fea0003800000 */
.L_x_82:
        /* <DEDUP_REMOVED lines=9> */
.L_x_85:
[----:B------:R-:W-:Y:S05]  /*8930*/  BSYNC B1 ;  /* 0x0000000000017941 */ /* 0x000fea0003800000 */
.L_x_84:
        /* <DEDUP_REMOVED lines=9> */
.L_x_87:
[----:B------:R-:W-:Y:S05]  /*89d0*/  BSYNC B1 ;  /* 0x0000000000017941 */ /* 0x000fea0003800000 */
.L_x_86:
        /* <DEDUP_REMOVED lines=10> */
.L_x_89:
[----:B------:R-:W-:Y:S05]  /*8a80*/  BSYNC B1 ;  /* 0x0000000000017941 */ /* 0x000fea0003800000 */
.L_x_88:
        /* <DEDUP_REMOVED lines=10> */
.L_x_91:
[----:B------:R-:W-:Y:S05]  /*8b30*/  BSYNC B1 ;  /* 0x0000000000017941 */ /* 0x000fea0003800000 */
.L_x_90:
        /* <DEDUP_REMOVED lines=9> */
.L_x_93:
[----:B------:R-:W-:Y:S05]  /*8bd0*/  BSYNC B1 ;  /* 0x0000000000017941 */ /* 0x000fea0003800000 */
.L_x_92:
        /* <DEDUP_REMOVED lines=9> */
.L_x_95:
[----:B------:R-:W-:Y:S05]  /*8c70*/  BSYNC B1 ;  /* 0x0000000000017941 */ /* 0x000fea0003800000 */
.L_x_94:
        /* <DEDUP_REMOVED lines=10> */
.L_x_97:
[----:B------:R-:W-:Y:S05]  /*8d20*/  BSYNC B1 ;  /* 0x0000000000017941 */ /* 0x000fea0003800000 */
.L_x_96:
        /* <DEDUP_REMOVED lines=10> */
.L_x_99:
[----:B------:R-:W-:Y:S05]  /*8dd0*/  BSYNC B1 ;  /* 0x0000000000017941 */ /* 0x000fea0003800000 */
.L_x_98:
        /* <DEDUP_REMOVED lines=9> */
.L_x_101:
[----:B------:R-:W-:Y:S05]  /*8e70*/  BSYNC B1 ;  /* 0x0000000000017941 */ /* 0x000fea0003800000 */
.L_x_100:
        /* <DEDUP_REMOVED lines=9> */
.L_x_103:
[----:B------:R-:W-:Y:S05]  /*8f10*/  BSYNC B1 ;  /* 0x0000000000017941 */ /* 0x000fea0003800000 */
.L_x_102:
        /* <DEDUP_REMOVED lines=9> */
.L_x_105:
[----:B------:R-:W-:Y:S05]  /*8fb0*/  BSYNC B1 ;  /* 0x0000000000017941 */ /* 0x000fea0003800000 */
.L_x_104:
        /* <DEDUP_REMOVED lines=9> */
.L_x_107:
[----:B------:R-:W-:Y:S05]  /*9050*/  BSYNC B1 ;  /* 0x0000000000017941 */ /* 0x000fea0003800000 */
.L_x_106:
        /* <DEDUP_REMOVED lines=9> */
.L_x_109:
[----:B------:R-:W-:Y:S05]  /*90f0*/  BSYNC B1 ;  /* 0x0000000000017941 */ /* 0x000fea0003800000 */
.L_x_108:
        /* <DEDUP_REMOVED lines=9> */
.L_x_111:
[----:B------:R-:W-:Y:S05]  /*9190*/  BSYNC B1 ;  /* 0x0000000000017941 */ /* 0x000fea0003800000 */
.L_x_110:
        /* <DEDUP_REMOVED lines=9> */
.L_x_113:
[----:B------:R-:W-:Y:S05]  /*9230*/  BSYNC B1 ;  /* 0x0000000000017941 */ /* 0x000fea0003800000 */
.L_x_112:
        /* <DEDUP_REMOVED lines=9> */
.L_x_115:
[----:B------:R-:W-:Y:S05]  /*92d0*/  BSYNC B1 ;  /* 0x0000000000017941 */ /* 0x000fea0003800000 */
.L_x_114:
        /* <DEDUP_REMOVED lines=9> */
.L_x_117:
[----:B------:R-:W-:Y:S05]  /*9370*/  BSYNC B1 ;  /* 0x0000000000017941 */ /* 0x000fea0003800000 */
.L_x_116:
        /* <DEDUP_REMOVED lines=9> */
.L_x_119:
[----:B------:R-:W-:Y:S05]  /*9410*/  BSYNC B1 ;  /* 0x0000000000017941 */ /* 0x000fea0003800000 */
.L_x_118:
        /* <DEDUP_REMOVED lines=10> */
.L_x_121:
[----:B------:R-:W-:Y:S05]  /*94c0*/  BSYNC B1 ;  /* 0x0000000000017941 */ /* 0x000fea0003800000 */
.L_x_120:
        /* <DEDUP_REMOVED lines=10> */
.L_x_123:
[----:B------:R-:W-:Y:S05]  /*9570*/  BSYNC B1 ;  /* 0x0000000000017941 */ /* 0x000fea0003800000 */
.L_x_122:
        /* <DEDUP_REMOVED lines=9> */
.L_x_125:
[----:B------:R-:W-:Y:S05]  /*9610*/  BSYNC B1 ;  /* 0x0000000000017941 */ /* 0x000fea0003800000 */
.L_x_124:
        /* <DEDUP_REMOVED lines=9> */
.L_x_127:
[----:B------:R-:W-:Y:S05]  /*96b0*/  BSYNC B1 ;  /* 0x0000000000017941 */ /* 0x000fea0003800000 */
.L_x_126:
        /* <DEDUP_REMOVED lines=10> */
.L_x_129:
[----:B------:R-:W-:Y:S05]  /*9760*/  BSYNC B1 ;  /* 0x0000000000017941 */ /* 0x000fea0003800000 */
.L_x_128:
        /* <DEDUP_REMOVED lines=10> */
.L_x_131:
[----:B------:R-:W-:Y:S05]  /*9810*/  BSYNC B1 ;  /* 0x0000000000017941 */ /* 0x000fea0003800000 */
.L_x_130:
        /* <DEDUP_REMOVED lines=9> */
.L_x_133:
[----:B------:R-:W-:Y:S05]  /*98b0*/  BSYNC B1 ;  /* 0x0000000000017941 */ /* 0x000fea0003800000 */
.L_x_132:
        /* <DEDUP_REMOVED lines=9> */
.L_x_135:
[----:B------:R-:W-:Y:S05]  /*9950*/  BSYNC B1 ;  /* 0x0000000000017941 */ /* 0x000fea0003800000 */
.L_x_134:
        /* <DEDUP_REMOVED lines=9> */
.L_x_137:
[----:B------:R-:W-:Y:S05]  /*99f0*/  BSYNC B1 ;  /* 0x0000000000017941 */ /* 0x000fea0003800000 */
.L_x_136:
        /* <DEDUP_REMOVED lines=9> */
.L_x_139:
[----:B------:R-:W-:Y:S05]  /*9a90*/  BSYNC B1 ;  /* 0x0000000000017941 */ /* 0x000fea0003800000 */
.L_x_138:
        /* <DEDUP_REMOVED lines=9> */
.L_x_141:
[----:B------:R-:W-:Y:S05]  /*9b30*/  BSYNC B1 ;  /* 0x0000000000017941 */ /* 0x000fea0003800000 */
.L_x_140:
        /* <DEDUP_REMOVED lines=9> */
.L_x_143:
[----:B------:R-:W-:Y:S05]  /*9bd0*/  BSYNC B1 ;  /* 0x0000000000017941 */ /* 0x000fea0003800000 */
.L_x_142:
        /* <DEDUP_REMOVED lines=9> */
.L_x_145:
[----:B------:R-:W-:Y:S05]  /*9c70*/  BSYNC B1 ;  /* 0x0000000000017941 */ /* 0x000fea0003800000 */
.L_x_144:
        /* <DEDUP_REMOVED lines=9> */
.L_x_147:
[----:B------:R-:W-:Y:S05]  /*9d10*/  BSYNC B1 ;  /* 0x0000000000017941 */ /* 0x000fea0003800000 */
.L_x_146:
        /* <DEDUP_REMOVED lines=9> */
.L_x_149:
[----:B------:R-:W-:Y:S05]  /*9db0*/  BSYNC B1 ;  /* 0x0000000000017941 */ /* 0x000fea0003800000 */
.L_x_148:
        /* <DEDUP_REMOVED lines=9> */
.L_x_151:
[----:B------:R-:W-:Y:S05]  /*9e50*/  BSYNC B1 ;  /* 0x0000000000017941 */ /* 0x000fea0003800000 */
.L_x_150:
        /* <DEDUP_REMOVED lines=10> */
.L_x_153:
[----:B------:R-:W-:Y:S05]  /*9f00*/  BSYNC B1 ;  /* 0x0000000000017941 */ /* 0x000fea0003800000 */
.L_x_152:
        /* <DEDUP_REMOVED lines=10> */
.L_x_155:
[----:B------:R-:W-:Y:S05]  /*9fb0*/  BSYNC B1 ;  /* 0x0000000000017941 */ /* 0x000fea0003800000 */
.L_x_154:
        /* <DEDUP_REMOVED lines=9> */
.L_x_157:
[----:B------:R-:W-:Y:S05]  /*a050*/  BSYNC B1 ;  /* 0x0000000000017941 */ /* 0x000fea0003800000 */
.L_x_156:
        /* <DEDUP_REMOVED lines=9> */
.L_x_159:
[----:B------:R-:W-:Y:S05]  /*a0f0*/  BSYNC B1 ;  /* 0x0000000000017941 */ /* 0x000fea0003800000 */
.L_x_158:
        /* <DEDUP_REMOVED lines=10> */
.L_x_161:
[----:B------:R-:W-:Y:S05]  /*a1a0*/  BSYNC B1 ;  /* 0x0000000000017941 */ /* 0x000fea0003800000 */
.L_x_160:
        /* <DEDUP_REMOVED lines=10> */
.L_x_163:
[----:B------:R-:W-:Y:S05]  /*a250*/  BSYNC B1 ;  /* 0x0000000000017941 */ /* 0x000fea0003800000 */
.L_x_162:
        /* <DEDUP_REMOVED lines=9> */
.L_x_165:
[----:B------:R-:W-:Y:S05]  /*a2f0*/  BSYNC B1 ;  /* 0x0000000000017941 */ /* 0x000fea0003800000 */
.L_x_164:
        /* <DEDUP_REMOVED lines=9> */
.L_x_167:
[----:B------:R-:W-:Y:S05]  /*a390*/  BSYNC B1 ;  /* 0x0000000000017941 */ /* 0x000fea0003800000 */
.L_x_166:
        /* <DEDUP_REMOVED lines=9> */
.L_x_169:
[----:B------:R-:W-:Y:S05]  /*a430*/  BSYNC B1 ;  /* 0x0000000000017941 */ /* 0x000fea0003800000 */
.L_x_168:
        /* <DEDUP_REMOVED lines=9> */
.L_x_171:
[----:B------:R-:W-:Y:S05]  /*a4d0*/  BSYNC B1 ;  /* 0x0000000000017941 */ /* 0x000fea0003800000 */
.L_x_170:
        /* <DEDUP_REMOVED lines=9> */
.L_x_173:
[----:B------:R-:W-:Y:S05]  /*a570*/  BSYNC B1 ;  /* 0x0000000000017941 */ /* 0x000fea0003800000 */
.L_x_172:
        /* <DEDUP_REMOVED lines=9> */
.L_x_175:
[----:B------:R-:W-:Y:S05]  /*a610*/  BSYNC B1 ;  /* 0x0000000000017941 */ /* 0x000fea0003800000 */
.L_x_174:
        /* <DEDUP_REMOVED lines=9> */
.L_x_177:
[----:B------:R-:W-:Y:S05]  /*a6b0*/  BSYNC B1 ;  /* 0x0000000000017941 */ /* 0x000fea0003800000 */
.L_x_176:
        /* <DEDUP_REMOVED lines=9> */
.L_x_179:
[----:B------:R-:W-:Y:S05]  /*a750*/  BSYNC B1 ;  /* 0x0000000000017941 */ /* 0x000fea0003800000 */
.L_x_178:
        /* <DEDUP_REMOVED lines=9> */
.L_x_181:
[----:B------:R-:W-:Y:S05]  /*a7f0*/  BSYNC B1 ;  /* 0x0000000000017941 */ /* 0x000fea0003800000 */
.L_x_180:
        /* <DEDUP_REMOVED lines=9> */
.L_x_183:
[----:B------:R-:W-:Y:S05]  /*a890*/  BSYNC B1 ;  /* 0x0000000000017941 */ /* 0x000fea0003800000 */
.L_x_182:
        /* <DEDUP_REMOVED lines=10> */
.L_x_185:
[----:B------:R-:W-:Y:S05]  /*a940*/  BSYNC B1 ;  /* 0x0000000000017941 */ /* 0x000fea0003800000 */
.L_x_184:
        /* <DEDUP_REMOVED lines=10> */
.L_x_187:
[----:B------:R-:W-:Y:S05]  /*a9f0*/  BSYNC B1 ;  /* 0x0000000000017941 */ /* 0x000fea0003800000 */
.L_x_186:
        /* <DEDUP_REMOVED lines=9> */
.L_x_189:
[----:B------:R-:W-:Y:S05]  /*aa90*/  BSYNC B1 ;  /* 0x0000000000017941 */ /* 0x000fea0003800000 */
.L_x_188:
        /* <DEDUP_REMOVED lines=9> */
.L_x_191:
[----:B------:R-:W-:Y:S05]  /*ab30*/  BSYNC B1 ;  /* 0x0000000000017941 */ /* 0x000fea0003800000 */
.L_x_190:
        /* <DEDUP_REMOVED lines=10> */
.L_x_193:
[----:B------:R-:W-:Y:S05]  /*abe0*/  BSYNC B1 ;  /* 0x0000000000017941 */ /* 0x000fea0003800000 */
.L_x_192:
        /* <DEDUP_REMOVED lines=10> */
.L_x_195:
[----:B------:R-:W-:Y:S05]  /*ac90*/  BSYNC B1 ;  /* 0x0000000000017941 */ /* 0x000fea0003800000 */
.L_x_194:
        /* <DEDUP_REMOVED lines=9> */
.L_x_197:
[----:B------:R-:W-:Y:S05]  /*ad30*/  BSYNC B1 ;  /* 0x0000000000017941 */ /* 0x000fea0003800000 */
.L_x_196:
        /* <DEDUP_REMOVED lines=9> */
.L_x_199:
[----:B------:R-:W-:Y:S05]  /*add0*/  BSYNC B1 ;  /* 0x0000000000017941 */ /* 0x000fea0003800000 */
.L_x_198:
        /* <DEDUP_REMOVED lines=9> */
.L_x_201:
[----:B------:R-:W-:Y:S05]  /*ae70*/  BSYNC B1 ;  /* 0x0000000000017941 */ /* 0x000fea0003800000 */
.L_x_200:
        /* <DEDUP_REMOVED lines=9> */
.L_x_203:
[----:B------:R-:W-:Y:S05]  /*af10*/  BSYNC B1 ;  /* 0x0000000000017941 */ /* 0x000fea0003800000 */
.L_x_202:
        /* <DEDUP_REMOVED lines=9> */
.L_x_205:
[----:B------:R-:W-:Y:S05]  /*afb0*/  BSYNC B1 ;  /* 0x0000000000017941 */ /* 0x000fea0003800000 */
.L_x_204:
        /* <DEDUP_REMOVED lines=9> */
.L_x_207:
[----:B------:R-:W-:Y:S05]  /*b050*/  BSYNC B1 ;  /* 0x0000000000017941 */ /* 0x000fea0003800000 */
.L_x_206:
        /* <DEDUP_REMOVED lines=9> */
.L_x_209:
[----:B------:R-:W-:Y:S05]  /*b0f0*/  BSYNC B1 ;  /* 0x0000000000017941 */ /* 0x000fea0003800000 */
.L_x_208:
        /* <DEDUP_REMOVED lines=9> */
.L_x_211:
[----:B------:R-:W-:Y:S05]  /*b190*/  BSYNC B1 ;  /* 0x0000000000017941 */ /* 0x000fea0003800000 */
.L_x_210:
        /* <DEDUP_REMOVED lines=9> */
.L_x_213:
[----:B------:R-:W-:Y:S05]  /*b230*/  BSYNC B1 ;  /* 0x0000000000017941 */ /* 0x000fea0003800000 */
.L_x_212:
        /* <DEDUP_REMOVED lines=9> */
.L_x_215:
[----:B------:R-:W-:Y:S05]  /*b2d0*/  BSYNC B1 ;  /* 0x0000000000017941 */ /* 0x000fea0003800000 */
.L_x_214:
        /* <DEDUP_REMOVED lines=10> */
.L_x_217:
[----:B------:R-:W-:Y:S05]  /*b380*/  BSYNC B1 ;  /* 0x0000000000017941 */ /* 0x000fea0003800000 */
.L_x_216:
        /* <DEDUP_REMOVED lines=10> */
.L_x_219:
[----:B------:R-:W-:Y:S05]  /*b430*/  BSYNC B1 ;  /* 0x0000000000017941 */ /* 0x000fea0003800000 */
.L_x_218:
        /* <DEDUP_REMOVED lines=9> */
.L_x_221:
[----:B------:R-:W-:Y:S05]  /*b4d0*/  BSYNC B1 ;  /* 0x0000000000017941 */ /* 0x000fea0003800000 */
.L_x_220:
        /* <DEDUP_REMOVED lines=9> */
.L_x_223:
[----:B------:R-:W-:Y:S05]  /*b570*/  BSYNC B1 ;  /* 0x0000000000017941 */ /* 0x000fea0003800000 */
.L_x_222:
        /* <DEDUP_REMOVED lines=10> */
.L_x_225:
[----:B------:R-:W-:Y:S05]  /*b620*/  BSYNC B1 ;  /* 0x0000000000017941 */ /* 0x000fea0003800000 */
.L_x_224:
        /* <DEDUP_REMOVED lines=10> */
.L_x_227:
[----:B------:R-:W-:Y:S05]  /*b6d0*/  BSYNC B1 ;  /* 0x0000000000017941 */ /* 0x000fea0003800000 */
.L_x_226:
[----:B-----5:R-:W-:Y:S01]  /*b6e0*/  IMAD.U32 R3, R152, 0x10000, RZ ;  /* 0x0001000098037824 */ /* 0x020fe200078e00ff */
[----:B------:R-:W-:Y:S01]  /*b6f0*/  ISETP.GT.AND P5, PT, R0, 0x8, P1 ;  /* 0x000000080000780c */ /* 0x000fe20000fa4270 */
[----:B------:R-:W-:Y:S02]  /*b700*/  BSSY B1, `(.L_x_228) ;  /* 0x0000007000017945 */ /* 0x000fe40003800000 */
[----:B01-3--:R-:W-:-:S04]  /*b710*/  FMUL R8, R3, R138 ;  /* 0x0000008a03087220 */ /* 0x00bfc80000400000 */
[----:B------:R-:W-:-:S05]  /*b720*/  FFMA R8, R37, R137, R8 ;  /* 0x0000008925087223 */ /* 0x000fca0000000008 */
[----:B------:R-:W-:-:S05]  /*b730*/  F2FP.BF16.F32.PACK_AB R8, RZ, R8 ;  /* 0x00000008ff08723e */ /* 0x000fca00000010ff */
[----:B------:R0:W-:Y:S01]  /*b740*/  @P4 STG.E.U16 desc[UR40][R6.64+0xd2], R8 ;  /* 0x0000d20806004986 */ /* 0x0001e2000c101528 */
[----:B------:R-:W-:Y:S05]  /*b750*/  @!P5 BRA `(.L_x_229) ;  /* 0x000000000004d947 */ /* 0x000fea0003800000 */
[----:B------:R1:W5:Y:S02]  /*b760*/  LDG.E.LTC128B.U16 R152, desc[UR40][R14.64+0xd0] ;  /* 0x0000d0280e987981 */ /* 0x000364000c1e1520 */
.L_x_229:
[----:B------:R-:W-:Y:S05]  /*b770*/  BSYNC B1 ;  /* 0x0000000000017941 */ /* 0x000fea0003800000 */
.L_x_228:
        /* <DEDUP_REMOVED lines=9> */
.L_x_231:
[----:B------:R-:W-:Y:S05]  /*b810*/  BSYNC B1 ;  /* 0x0000000000017941 */ /* 0x000fea0003800000 */
.L_x_230:
[----:B---3-5:R-:W-:Y:S01]  /*b820*/  IMAD.U32 R3, R152, 0x10000, RZ ;  /* 0x0001000098037824 */ /* 0x028fe200078e00ff */
        /* <DEDUP_REMOVED lines=8> */
.L_x_233:
[----:B------:R-:W-:Y:S05]  /*b8b0*/  BSYNC B1 ;  /* 0x0000000000017941 */ /* 0x000fea0003800000 */
.L_x_232:
        /* <DEDUP_REMOVED lines=9> */
.L_x_235:
[----:B------:R-:W-:Y:S05]  /*b950*/  BSYNC B1 ;  /* 0x0000000000017941 */ /* 0x000fea0003800000 */
.L_x_234:
        /* <DEDUP_REMOVED lines=9> */
.L_x_237:
[----:B------:R-:W-:Y:S05]  /*b9f0*/  BSYNC B1 ;  /* 0x0000000000017941 */ /* 0x000fea0003800000 */
.L_x_236:
        /* <DEDUP_REMOVED lines=9> */
.L_x_239:
[----:B------:R-:W-:Y:S05]  /*ba90*/  BSYNC B1 ;  /* 0x0000000000017941 */ /* 0x000fea0003800000 */
.L_x_238:
        /* <DEDUP_REMOVED lines=9> */
.L_x_241:
[----:B------:R-:W-:Y:S05]  /*bb30*/  BSYNC B1 ;  /* 0x0000000000017941 */ /* 0x000fea0003800000 */
.L_x_240:
        /* <DEDUP_REMOVED lines=9> */
.L_x_243:
[----:B------:R-:W-:Y:S05]  /*bbd0*/  BSYNC B1 ;  /* 0x0000000000017941 */ /* 0x000fea0003800000 */
.L_x_242:
        /* <DEDUP_REMOVED lines=9> */
.L_x_245:
[----:B------:R-:W-:Y:S05]  /*bc70*/  BSYNC B1 ;  /* 0x0000000000017941 */ /* 0x000fea0003800000 */
.L_x_244:
        /* <DEDUP_REMOVED lines=9> */
.L_x_247:
[----:B------:R-:W-:Y:S05]  /*bd10*/  BSYNC B1 ;  /* 0x0000000000017941 */ /* 0x000fea0003800000 */
.L_x_246:
[----:B------:R-:W-:Y:S05]  /*bd20*/  @!P0 BRA `(.L_x_248) ;  /* 0x0000001c00e08947 */ /* 0x000fea0003800000 */
[----:B0----5:R-:W-:-:S04]  /*bd30*/  IMAD.U32 R3, R152, 0x10000, RZ ;  /* 0x0001000098037824 */ /* 0x021fc800078e00ff */
[----:B------:R-:W-:-:S04]  /*bd40*/  FMUL R0, R3, R138 ;  /* 0x0000008a03007220 */ /* 0x000fc80000400000 */
[----:B------:R-:W-:-:S05]  /*bd50*/  FFMA R0, R31, R137, R0 ;  /* 0x000000891f007223 */ /* 0x000fca0000000000 */
[----:B------:R-:W-:-:S05]  /*bd60*/  F2FP.BF16.F32.PACK_AB R0, RZ, R0 ;  /* 0x00000000ff00723e */ /* 0x000fca00000010ff */
[----:B------:R0:W-:Y:S01]  /*bd70*/  STG.E.U16 desc[UR40][R10.64+0xd2], R0 ;  /* 0x0000d2000a007986 */ /* 0x0001e2000c101528 */
[----:B------:R-:W-:Y:S05]  /*bd80*/  BRA `(.L_x_248) ;  /* 0x0000001c00c87947 */ /* 0x000fea0003800000 */
.L_x_29:
[----:B------:R-:W-:Y:S01]  /*bd90*/  ULDC.64 UR4, c[0x0][0x5c0] ;  /* 0x0001700000047ab9 */ /* 0x000fe20000000a00 */
[-C--:B------:R-:W-:Y:S01]  /*bda0*/  FMUL R128, R128, R137.reuse ;  /* 0x0000008980807220 */ /* 0x080fe20000400000 */
[----:B------:R-:W-:Y:S01]  /*bdb0*/  LEA R6, P2, R144, UR4, 0x1 ;  /* 0x0000000490067c11 */ /* 0x000fe2000f8408ff */
[----:B------:R-:W-:Y:S01]  /*bdc0*/  IMAD.SHL.U32 R139, R4, 0x10, RZ ;  /* 0x00000010048b7824 */ /* 0x000fe200078e00ff */
[----:B------:R-:W-:Y:S01]  /*bdd0*/  ISETP.GT.AND P3, PT, R3, 0x1, PT ;  /* 0x000000010300780c */ /* 0x000fe20003f64270 */
[-C--:B------:R-:W-:Y:S01]  /*bde0*/  FMUL R129, R129, R137.reuse ;  /* 0x0000008981817220 */ /* 0x080fe20000400000 */
[----:B------:R-:W-:Y:S01]  /*bdf0*/  F2FP.BF16.F32.PACK_AB R128, RZ, R128 ;  /* 0x00000080ff80723e */ /* 0x000fe200000010ff */
[-C--:B------:R-:W-:Y:S01]  /*be00*/  FMUL R131, R131, R137.reuse ;  /* 0x0000008983837220 */ /* 0x080fe20000400000 */
[----:B------:R-:W-:Y:S01]  /*be10*/  LEA.HI.X R7, R144, UR5, R153, 0x1, P2 ;  /* 0x0000000590077c11 */ /* 0x000fe200090f0c99 */
[-C--:B------:R-:W-:Y:S01]  /*be20*/  FMUL R130, R130, R137.reuse ;  /* 0x0000008982827220 */ /* 0x080fe20000400000 */
[----:B------:R-:W-:Y:S01]  /*be30*/  ISETP.GT.AND P2, PT, R0, RZ, P3 ;  /* 0x000000ff0000720c */ /* 0x000fe20001f44270 */
[-C--:B------:R-:W-:Y:S01]  /*be40*/  FMUL R133, R133, R137.reuse ;  /* 0x0000008985857220 */ /* 0x080fe20000400000 */
[----:B------:R-:W-:Y:S01]  /*be50*/  SHF.L.U64.HI R23, R4, 0x4, R5 ;  /* 0x0000000404177819 */ /* 0x000fe20000010205 */
[----:B------:R-:W-:Y:S01]  /*be60*/  @P1 STG.E.U16 desc[UR40][R6.64], R128 ;  /* 0x0000008006001986 */ /* 0x000fe2000c101528 */
[----:B------:R-:W-:Y:S01]  /*be70*/  ISETP.GT.AND P1, PT, R0, 0x8, P3 ;  /* 0x000000080000780c */ /* 0x000fe20001f24270 */
[-C--:B------:R-:W-:Y:S01]  /*be80*/  FMUL R132, R132, R137.reuse ;  /* 0x0000008984847220 */ /* 0x080fe20000400000 */
[----:B------:R-:W-:Y:S01]  /*be90*/  IADD3 R8, P4, R139, R6, RZ ;  /* 0x000000068b087210 */ /* 0x000fe20007f9e0ff */
[----:B------:R-:W-:Y:S01]  /*bea0*/  FMUL R135, R135, R137 ;  /* 0x0000008987877220 */ /* 0x000fe20000400000 */
[----:B------:R-:W-:Y:S01]  /*beb0*/  F2FP.BF16.F32.PACK_AB R129, RZ, R129 ;  /* 0x00000081ff81723e */ /* 0x000fe200000010ff */
[----:B------:R-:W-:Y:S01]  /*bec0*/  FMUL R134, R134, R137 ;  /* 0x0000008986867220 */ /* 0x000fe20000400000 */
[----:B------:R-:W-:Y:S01]  /*bed0*/  F2FP.BF16.F32.PACK_AB R131, RZ, R131 ;  /* 0x00000083ff83723e */ /* 0x000fe200000010ff */
[----:B------:R-:W-:Y:S01]  /*bee0*/  IMAD.X R9, R23, 0x1, R7, P4 ;  /* 0x0000000117097824 */ /* 0x000fe200020e0607 */
[----:B------:R-:W-:Y:S01]  /*bef0*/  ISETP.GT.AND P5, PT, R0, 0x8, P0 ;  /* 0x000000080000780c */ /* 0x000fe200007a4270 */
[----:B------:R-:W-:Y:S01]  /*bf00*/  @P2 STG.E.U16 desc[UR40][R6.64+0x2], R129 ;  /* 0x0000028106002986 */ /* 0x000fe2000c101528 */
[----:B------:R-:W-:Y:S01]  /*bf10*/  F2FP.BF16.F32.PACK_AB R130, RZ, R130 ;  /* 0x00000082ff82723e */ /* 0x000fe200000010ff */
[----:B------:R-:W-:Y:S01]  /*bf20*/  FMUL R120, R120, R137 ;  /* 0x0000008978787220 */ /* 0x000fe20000400000 */
[C---:B------:R-:W-:Y:S01]  /*bf30*/  ISETP.GT.AND P2, PT, R3.reuse, 0x8, PT ;  /* 0x000000080300780c */ /* 0x040fe20003f44270 */
[----:B------:R-:W-:Y:S01]  /*bf40*/  @P1 STG.E.U16 desc[UR40][R8.64+0x2], R131 ;  /* 0x0000028308001986 */ /* 0x000fe2000c101528 */
[----:B------:R-:W-:Y:S01]  /*bf50*/  ISETP.GT.AND P1, PT, R3, 0x9, PT ;  /* 0x000000090300780c */ /* 0x000fe20003f24270 */
[----:B------:R-:W-:Y:S01]  /*bf60*/  IMAD R5, R5, 0xf0, RZ ;  /* 0x000000f005057824 */ /* 0x000fe200078e02ff */
[----:B------:R-:W-:Y:S01]  /*bf70*/  F2FP.BF16.F32.PACK_AB R133, RZ, R133 ;  /* 0x00000085ff85723e */ /* 0x000fe200000010ff */
[----:B------:R-:W-:Y:S01]  /*bf80*/  IMAD.WIDE.U32 R10, R4, 0xf0, R8 ;  /* 0x000000f0040a7825 */ /* 0x000fe200078e0008 */
[----:B------:R-:W-:-:S03]  /*bf90*/  ISETP.GT.AND P4, PT, R0, RZ, P1 ;  /* 0x000000ff0000720c */ /* 0x000fc60000f84270 */
[----:B------:R-:W-:Y:S01]  /*bfa0*/  FMUL R121, R121, R137 ;  /* 0x0000008979797220 */ /* 0x000fe20000400000 */
[----:B------:R-:W-:Y:S01]  /*bfb0*/  F2FP.BF16.F32.PACK_AB R132, RZ, R132 ;  /* 0x00000084ff84723e */ /* 0x000fe200000010ff */
[----:B------:R-:W-:Y:S01]  /*bfc0*/  @P5 STG.E.U16 desc[UR40][R8.64], R130 ;  /* 0x0000008208005986 */ /* 0x000fe2000c101528 */
[----:B------:R-:W-:Y:S01]  /*bfd0*/  ISETP.GT.AND P5, PT, R0, RZ, P2 ;  /* 0x000000ff0000720c */ /* 0x000fe200017a4270 */
[----:B------:R-:W-:Y:S01]  /*bfe0*/  IMAD.IADD R11, R5, 0x1, R11 ;  /* 0x00000001050b7824 */ /* 0x000fe200078e020b */
[----:B------:R-:W-:Y:S01]  /*bff0*/  F2FP.BF16.F32.PACK_AB R135, RZ, R135 ;  /* 0x00000087ff87723e */ /* 0x000fe200000010ff */
[-C--:B------:R-:W-:Y:S01]  /*c000*/  FMUL R122, R122, R137.reuse ;  /* 0x000000897a7a7220 */ /* 0x080fe20000400000 */
[----:B------:R-:W-:Y:S01]  /*c010*/  F2FP.BF16.F32.PACK_AB R134, RZ, R134 ;  /* 0x00000086ff86723e */ /* 0x000fe200000010ff */
[-C--:B------:R-:W-:Y:S01]  /*c020*/  FMUL R123, R123, R137.reuse ;  /* 0x000000897b7b7220 */ /* 0x080fe20000400000 */
[----:B------:R-:W-:Y:S01]  /*c030*/  F2FP.BF16.F32.PACK_AB R120, RZ, R120 ;  /* 0x00000078ff78723e */ /* 0x000fe200000010ff */
[----:B------:R-:W-:Y:S01]  /*c040*/  FMUL R124, R124, R137 ;  /* 0x000000897c7c7220 */ /* 0x000fe20000400000 */
[----:B------:R-:W-:Y:S01]  /*c050*/  F2FP.BF16.F32.PACK_AB R121, RZ, R121 ;  /* 0x00000079ff79723e */ /* 0x000fe200000010ff */
[----:B------:R-:W-:Y:S01]  /*c060*/  @P4 STG.E.U16 desc[UR40][R6.64+0x12], R133 ;  /* 0x0000128506004986 */ /* 0x000fe2000c101528 */
[C---:B------:R-:W-:Y:S01]  /*c070*/  ISETP.GT.AND P4, PT, R0.reuse, 0x8, P1 ;  /* 0x000000080000780c */ /* 0x040fe20000f84270 */
[-C--:B------:R-:W-:Y:S01]  /*c080*/  FMUL R125, R125, R137.reuse ;  /* 0x000000897d7d7220 */ /* 0x080fe20000400000 */
[----:B------:R-:W-:Y:S01]  /*c090*/  F2FP.BF16.F32.PACK_AB R122, RZ, R122 ;  /* 0x0000007aff7a723e */ /* 0x000fe200000010ff */
[----:B------:R-:W-:Y:S01]  /*c0a0*/  @P5 STG.E.U16 desc[UR40][R6.64+0x10], R132 ;  /* 0x0000108406005986 */ /* 0x000fe2000c101528 */
[----:B------:R-:W-:Y:S01]  /*c0b0*/  ISETP.GT.AND P5, PT, R0, 0x8, P2 ;  /* 0x000000080000780c */ /* 0x000fe200017a4270 */
[----:B------:R-:W-:Y:S01]  /*c0c0*/  FMUL R126, R126, R137 ;  /* 0x000000897e7e7220 */ /* 0x000fe20000400000 */
[----:B------:R-:W-:Y:S01]  /*c0d0*/  F2FP.BF16.F32.PACK_AB R123, RZ, R123 ;  /* 0x0000007bff7b723e */ /* 0x000fe200000010ff */
[-C--:B------:R-:W-:Y:S01]  /*c0e0*/  FMUL R127, R127, R137.reuse ;  /* 0x000000897f7f7220 */ /* 0x080fe20000400000 */
[----:B------:R-:W-:Y:S01]  /*c0f0*/  F2FP.BF16.F32.PACK_AB R124, RZ, R124 ;  /* 0x0000007cff7c723e */ /* 0x000fe200000010ff */
[----:B------:R-:W-:Y:S01]  /*c100*/  FMUL R113, R113, R137 ;  /* 0x0000008971717220 */ /* 0x000fe20000400000 */
[----:B------:R-:W-:Y:S01]  /*c110*/  F2FP.BF16.F32.PACK_AB R125, RZ, R125 ;  /* 0x0000007dff7d723e */ /* 0x000fe200000010ff */
[-C--:B------:R-:W-:Y:S01]  /*c120*/  FMUL R112, R112, R137.reuse ;  /* 0x0000008970707220 */ /* 0x080fe20000400000 */
[----:B------:R-:W-:Y:S01]  /*c130*/  F2FP.BF16.F32.PACK_AB R126, RZ, R126 ;  /* 0x0000007eff7e723e */ /* 0x000fe200000010ff */
[----:B------:R-:W-:Y:S01]  /*c140*/  @P4 STG.E.U16 desc[UR40][R8.64+0x12], R135 ;  /* 0x0000128708004986 */ /* 0x000fe2000c101528 */
[----:B------:R-:W-:Y:S01]  /*c150*/  ISETP.GT.AND P4, PT, R0, 0x80, P0 ;  /* 0x000000800000780c */ /* 0x000fe20000784270 */
[-C--:B------:R-:W-:Y:S01]  /*c160*/  FMUL R114, R114, R137.reuse ;  /* 0x0000008972727220 */ /* 0x080fe20000400000 */
[C---:B------:R-:W-:Y:S01]  /*c170*/  ISETP.GT.AND P0, PT, R0.reuse, 0x88, P0 ;  /* 0x000000880000780c */ /* 0x040fe20000704270 */
[----:B------:R-:W-:Y:S01]  /*c180*/  @P5 STG.E.U16 desc[UR40][R8.64+0x10], R134 ;  /* 0x0000108608005986 */ /* 0x000fe2000c101528 */
[C---:B------:R-:W-:Y:S01]  /*c190*/  ISETP.GT.AND P5, PT, R0.reuse, 0x80, P3 ;  /* 0x000000800000780c */ /* 0x040fe20001fa4270 */
[-C--:B------:R-:W-:Y:S01]  /*c1a0*/  FMUL R115, R115, R137.reuse ;  /* 0x0000008973737220 */ /* 0x080fe20000400000 */
[----:B------:R-:W-:Y:S01]  /*c1b0*/  ISETP.GT.AND P3, PT, R0, 0x88, P3 ;  /* 0x000000880000780c */ /* 0x000fe20001f64270 */
[----:B------:R-:W-:Y:S01]  /*c1c0*/  FMUL R116, R116, R137 ;  /* 0x0000008974747220 */ /* 0x000fe20000400000 */
[----:B------:R-:W-:Y:S01]  /*c1d0*/  F2FP.BF16.F32.PACK_AB R127, RZ, R127 ;  /* 0x0000007fff7f723e */ /* 0x000fe200000010ff */
[----:B------:R-:W-:Y:S01]  /*c1e0*/  FMUL R117, R117, R137 ;  /* 0x0000008975757220 */ /* 0x000fe20000400000 */
[----:B------:R-:W-:Y:S01]  /*c1f0*/  F2FP.BF16.F32.PACK_AB R113, RZ, R113 ;  /* 0x00000071ff71723e */ /* 0x000fe200000010ff */
[-C--:B------:R-:W-:Y:S01]  /*c200*/  FMUL R118, R118, R137.reuse ;  /* 0x0000008976767220 */ /* 0x080fe20000400000 */
[----:B------:R-:W-:Y:S01]  /*c210*/  F2FP.BF16.F32.PACK_AB R112, RZ, R112 ;  /* 0x00000070ff70723e */ /* 0x000fe200000010ff */
[----:B------:R-:W-:Y:S01]  /*c220*/  @P4 STG.E.U16 desc[UR40][R10.64], R120 ;  /* 0x000000780a004986 */ /* 0x000fe2000c101528 */
[----:B------:R-:W-:Y:S01]  /*c230*/  IADD3 R12, P4, R139, R10, RZ ;  /* 0x0000000a8b0c7210 */ /* 0x000fe20007f9e0ff */
[-C--:B------:R-:W-:Y:S01]  /*c240*/  FMUL R119, R119, R137.reuse ;  /* 0x0000008977777220 */ /* 0x080fe20000400000 */
[----:B------:R-:W-:Y:S01]  /*c250*/  F2FP.BF16.F32.PACK_AB R114, RZ, R114 ;  /* 0x00000072ff72723e */ /* 0x000fe200000010ff */
[----:B------:R0:W-:Y:S01]  /*c260*/  @P5 STG.E.U16 desc[UR40][R10.64+0x2], R121 ;  /* 0x000002790a005986 */ /* 0x0001e2000c101528 */
[C---:B------:R-:W-:Y:S01]  /*c270*/  ISETP.GT.AND P5, PT, R0.reuse, 0x80, P2 ;  /* 0x000000800000780c */ /* 0x040fe200017a4270 */
[--C-:B------:R-:W-:Y:S01]  /*c280*/  IMAD.X R13, R23, 0x1, R11.reuse, P4 ;  /* 0x00000001170d7824 */ /* 0x100fe200020e060b */
[----:B------:R-:W-:Y:S01]  /*c290*/  ISETP.GT.AND P4, PT, R0, 0x80, P1 ;  /* 0x000000800000780c */ /* 0x000fe20000f84270 */
[-C--:B------:R-:W-:Y:S01]  /*c2a0*/  FMUL R104, R104, R137.reuse ;  /* 0x0000008968687220 */ /* 0x080fe20000400000 */
[----:B------:R-:W-:Y:S01]  /*c2b0*/  ISETP.GT.AND P1, PT, R0, 0x88, P1 ;  /* 0x000000880000780c */ /* 0x000fe20000f24270 */
[-C--:B------:R-:W-:Y:S01]  /*c2c0*/  FMUL R105, R105, R137.reuse ;  /* 0x0000008969697220 */ /* 0x080fe20000400000 */
[----:B------:R-:W-:Y:S01]  /*c2d0*/  @P0 STG.E.U16 desc[UR40][R12.64], R122 ;  /* 0x0000007a0c000986 */ /* 0x000fe2000c101528 */
[----:B------:R-:W-:Y:S01]  /*c2e0*/  ISETP.GT.AND P0, PT, R3, 0x11, PT ;  /* 0x000000110300780c */ /* 0x000fe20003f04270 */
[----:B------:R-:W-:Y:S01]  /*c2f0*/  FMUL R106, R106, R137 ;  /* 0x000000896a6a7220 */ /* 0x000fe20000400000 */
[----:B------:R-:W-:Y:S01]  /*c300*/  F2FP.BF16.F32.PACK_AB R115, RZ, R115 ;  /* 0x00000073ff73723e */ /* 0x000fe200000010ff */
[-C--:B------:R-:W-:Y:S01]  /*c310*/  FMUL R107, R107, R137.reuse ;  /* 0x000000896b6b7220 */ /* 0x080fe20000400000 */
[----:B------:R-:W-:Y:S01]  /*c320*/  F2FP.BF16.F32.PACK_AB R116, RZ, R116 ;  /* 0x00000074ff74723e */ /* 0x000fe200000010ff */
[----:B------:R-:W-:Y:S01]  /*c330*/  FMUL R108, R108, R137 ;  /* 0x000000896c6c7220 */ /* 0x000fe20000400000 */
[--C-:B------:R-:W-:Y:S01]  /*c340*/  @P5 IMAD.MOV.U32 R14, RZ, RZ, R10.reuse ;  /* 0x000000ffff0e5224 */ /* 0x100fe200078e000a */
[----:B------:R-:W-:Y:S01]  /*c350*/  F2FP.BF16.F32.PACK_AB R117, RZ, R117 ;  /* 0x00000075ff75723e */ /* 0x000fe200000010ff */
[--C-:B------:R-:W-:Y:S01]  /*c360*/  @P5 IMAD.MOV.U32 R15, RZ, RZ, R11.reuse ;  /* 0x000000ffff0f5224 */ /* 0x100fe200078e000b */
[----:B------:R-:W-:Y:S01]  /*c370*/  F2FP.BF16.F32.PACK_AB R118, RZ, R118 ;  /* 0x00000076ff76723e */ /* 0x000fe200000010ff */
[----:B------:R-:W-:Y:S01]  /*c380*/  @P4 IMAD.MOV.U32 R20, RZ, RZ, R10 ;  /* 0x000000ffff144224 */ /* 0x000fe200078e000a */
[----:B------:R-:W-:Y:S01]  /*c390*/  F2FP.BF16.F32.PACK_AB R119, RZ, R119 ;  /* 0x00000077ff77723e */ /* 0x000fe200000010ff */
[----:B------:R-:W-:Y:S01]  /*c3a0*/  @P4 IMAD.MOV.U32 R21, RZ, RZ, R11 ;  /* 0x000000ffff154224 */ /* 0x000fe200078e000b */
[----:B------:R-:W-:Y:S01]  /*c3b0*/  F2FP.BF16.F32.PACK_AB R104, RZ, R104 ;  /* 0x00000068ff68723e */ /* 0x000fe200000010ff */
[--C-:B0-----:R-:W-:Y:S01]  /*c3c0*/  @P3 IMAD.MOV.U32 R10, RZ, RZ, R12.reuse ;  /* 0x000000ffff0a3224 */ /* 0x101fe200078e000c */
[----:B------:R-:W-:Y:S01]  /*c3d0*/  F2FP.BF16.F32.PACK_AB R105, RZ, R105 ;  /* 0x00000069ff69723e */ /* 0x000fe200000010ff */
[--C-:B------:R-:W-:Y:S01]  /*c3e0*/  @P3 IMAD.MOV.U32 R11, RZ, RZ, R13.reuse ;  /* 0x000000ffff0b3224 */ /* 0x100fe200078e000d */
[----:B------:R-:W-:Y:S01]  /*c3f0*/  F2FP.BF16.F32.PACK_AB R106, RZ, R106 ;  /* 0x0000006aff6a723e */ /* 0x000fe200000010ff */
[-C--:B------:R-:W-:Y:S01]  /*c400*/  FMUL R109, R109, R137.reuse ;  /* 0x000000896d6d7220 */ /* 0x080fe20000400000 */
[----:B------:R-:W-:Y:S01]  /*c410*/  FMUL R111, R111, R137 ;  /* 0x000000896f6f7220 */ /* 0x000fe20000400000 */
[----:B------:R-:W-:Y:S01]  /*c420*/  F2FP.BF16.F32.PACK_AB R107, RZ, R107 ;  /* 0x0000006bff6b723e */ /* 0x000fe200000010ff */
[----:B------:R0:W-:Y:S01]  /*c430*/  @P3 STG.E.U16 desc[UR40][R10.64+0x2], R123 ;  /* 0x0000027b0a003986 */ /* 0x0001e2000c101528 */
[----:B------:R-:W-:Y:S01]  /*c440*/  ISETP.GT.AND P3, PT, R0, 0x88, P2 ;  /* 0x000000880000780c */ /* 0x000fe20001764270 */
[-C--:B------:R-:W-:Y:S01]  /*c450*/  FMUL R110, R110, R137.reuse ;  /* 0x000000896e6e7220 */ /* 0x080fe20000400000 */
[----:B------:R-:W-:Y:S01]  /*c460*/  ISETP.GT.AND P2, PT, R3, 0x10, PT ;  /* 0x000000100300780c */ /* 0x000fe20003f44270 */
[----:B------:R-:W-:Y:S01]  /*c470*/  @P5 STG.E.U16 desc[UR40][R14.64+0x10], R124 ;  /* 0x0000107c0e005986 */ /* 0x000fe2000c101528 */
[----:B------:R-:W-:Y:S01]  /*c480*/  ISETP.GT.AND P5, PT, R0, RZ, P0 ;  /* 0x000000ff0000720c */ /* 0x000fe200007a4270 */
[-C--:B------:R-:W-:Y:S01]  /*c490*/  FMUL R96, R96, R137.reuse ;  /* 0x0000008960607220 */ /* 0x080fe20000400000 */
[----:B------:R-:W-:Y:S01]  /*c4a0*/  F2FP.BF16.F32.PACK_AB R108, RZ, R108 ;  /* 0x0000006cff6c723e */ /* 0x000fe200000010ff */
[----:B------:R-:W-:Y:S01]  /*c4b0*/  @P4 STG.E.U16 desc[UR40][R20.64+0x12], R125 ;  /* 0x0000127d14004986 */ /* 0x000fe2000c101528 */
[----:B------:R-:W-:Y:S01]  /*c4c0*/  ISETP.GT.AND P4, PT, R0, RZ, P2 ;  /* 0x000000ff0000720c */ /* 0x000fe20001784270 */
[----:B------:R-:W-:Y:S01]  /*c4d0*/  FMUL R97, R97, R137 ;  /* 0x0000008961617220 */ /* 0x000fe20000400000 */
[----:B------:R-:W-:Y:S01]  /*c4e0*/  F2FP.BF16.F32.PACK_AB R109, RZ, R109 ;  /* 0x0000006dff6d723e */ /* 0x000fe200000010ff */
[----:B------:R-:W-:Y:S01]  /*c4f0*/  FMUL R99, R99, R137 ;  /* 0x0000008963637220 */ /* 0x000fe20000400000 */
[----:B------:R-:W-:Y:S01]  /*c500*/  F2FP.BF16.F32.PACK_AB R111, RZ, R111 ;  /* 0x0000006fff6f723e */ /* 0x000fe200000010ff */
[----:B0-----:R-:W-:Y:S01]  /*c510*/  @P3 IMAD.MOV.U32 R10, RZ, RZ, R12 ;  /* 0x000000ffff0a3224 */ /* 0x001fe200078e000c */
[----:B------:R-:W-:Y:S01]  /*c520*/  F2FP.BF16.F32.PACK_AB R110, RZ, R110 ;  /* 0x0000006eff6e723e */ /* 0x000fe200000010ff */
[----:B------:R-:W-:-:S02]  /*c530*/  @P3 IMAD.MOV.U32 R11, RZ, RZ, R13 ;  /* 0x000000ffff0b3224 */ /* 0x000fc400078e000d */
[-C--:B------:R-:W-:Y:S01]  /*c540*/  FMUL R98, R98, R137.reuse ;  /* 0x0000008962627220 */ /* 0x080fe20000400000 */
[----:B------:R-:W-:Y:S01]  /*c550*/  F2FP.BF16.F32.PACK_AB R96, RZ, R96 ;  /* 0x00000060ff60723e */ /* 0x000fe200000010ff */
[----:B------:R-:W-:Y:S01]  /*c560*/  FMUL R100, R100, R137 ;  /* 0x0000008964647220 */ /* 0x000fe20000400000 */
[----:B------:R-:W-:Y:S01]  /*c570*/  F2FP.BF16.F32.PACK_AB R97, RZ, R97 ;  /* 0x00000061ff61723e */ /* 0x000fe200000010ff */
[----:B------:R0:W-:Y:S01]  /*c580*/  @P3 STG.E.U16 desc[UR40][R10.64+0x10], R126 ;  /* 0x0000107e0a003986 */ /* 0x0001e2000c101528 */
[----:B------:R-:W-:Y:S01]  /*c590*/  ISETP.GT.AND P3, PT, R0, 0x8, P2 ;  /* 0x000000080000780c */ /* 0x000fe20001764270 */
[----:B------:R-:W-:Y:S01]  /*c5a0*/  FMUL R101, R101, R137 ;  /* 0x0000008965657220 */ /* 0x000fe20000400000 */
[----:B------:R-:W-:Y:S01]  /*c5b0*/  F2FP.BF16.F32.PACK_AB R99, RZ, R99 ;  /* 0x00000063ff63723e */ /* 0x000fe200000010ff */
[----:B------:R1:W-:Y:S01]  /*c5c0*/  @P1 STG.E.U16 desc[UR40][R12.64+0x12], R127 ;  /* 0x0000127f0c001986 */ /* 0x0003e2000c101528 */
[----:B------:R-:W-:Y:S01]  /*c5d0*/  ISETP.GT.AND P1, PT, R3, 0x18, PT ;  /* 0x000000180300780c */ /* 0x000fe20003f24270 */
[-C--:B------:R-:W-:Y:S01]  /*c5e0*/  FMUL R102, R102, R137.reuse ;  /* 0x0000008966667220 */ /* 0x080fe20000400000 */
[----:B------:R-:W-:Y:S01]  /*c5f0*/  F2FP.BF16.F32.PACK_AB R98, RZ, R98 ;  /* 0x00000062ff62723e */ /* 0x000fe200000010ff */
[----:B------:R1:W-:Y:S01]  /*c600*/  @P5 STG.E.U16 desc[UR40][R6.64+0x22], R113 ;  /* 0x0000227106005986 */ /* 0x0003e2000c101528 */
[C---:B------:R-:W-:Y:S01]  /*c610*/  ISETP.GT.AND P5, PT, R0.reuse, 0x8, P0 ;  /* 0x000000080000780c */ /* 0x040fe200007a4270 */
[----:B------:R-:W-:Y:S01]  /*c620*/  FMUL R103, R103, R137 ;  /* 0x0000008967677220 */ /* 0x000fe20000400000 */
[----:B------:R-:W-:Y:S01]  /*c630*/  F2FP.BF16.F32.PACK_AB R100, RZ, R100 ;  /* 0x00000064ff64723e */ /* 0x000fe200000010ff */
[----:B------:R1:W-:Y:S01]  /*c640*/  @P4 STG.E.U16 desc[UR40][R6.64+0x20], R112 ;  /* 0x0000207006004986 */ /* 0x0003e2000c101528 */
[----:B------:R-:W-:Y:S01]  /*c650*/  ISETP.GT.AND P4, PT, R0, RZ, P1 ;  /* 0x000000ff0000720c */ /* 0x000fe20000f84270 */
[----:B0-----:R-:W-:Y:S01]  /*c660*/  IMAD.WIDE.U32 R10, R4, 0xf0, R8 ;  /* 0x000000f0040a7825 */ /* 0x001fe200078e0008 */
[----:B------:R-:W-:Y:S01]  /*c670*/  F2FP.BF16.F32.PACK_AB R101, RZ, R101 ;  /* 0x00000065ff65723e */ /* 0x000fe200000010ff */
[----:B------:R1:W-:Y:S01]  /*c680*/  @P3 STG.E.U16 desc[UR40][R8.64+0x20], R114 ;  /* 0x0000207208003986 */ /* 0x0003e2000c101528 */
[----:B------:R-:W-:Y:S01]  /*c690*/  ISETP.GT.AND P3, PT, R3, 0x19, PT ;  /* 0x000000190300780c */ /* 0x000fe20003f64270 */
[----:B------:R-:W-:Y:S01]  /*c6a0*/  IMAD.IADD R11, R5, 0x1, R11 ;  /* 0x00000001050b7824 */ /* 0x000fe200078e020b */
[----:B------:R-:W-:Y:S01]  /*c6b0*/  F2FP.BF16.F32.PACK_AB R102, RZ, R102 ;  /* 0x00000066ff66723e */ /* 0x000fe200000010ff */
[----:B------:R-:W-:Y:S01]  /*c6c0*/  FMUL R88, R88, R137 ;  /* 0x0000008958587220 */ /* 0x000fe20000400000 */
[----:B------:R-:W-:Y:S01]  /*c6d0*/  F2FP.BF16.F32.PACK_AB R103, RZ, R103 ;  /* 0x00000067ff67723e */ /* 0x000fe200000010ff */
[----:B------:R1:W-:Y:S01]  /*c6e0*/  @P5 STG.E.U16 desc[UR40][R8.64+0x22], R115 ;  /* 0x0000227308005986 */ /* 0x0003e2000c101528 */
[----:B------:R-:W-:Y:S01]  /*c6f0*/  ISETP.GT.AND P5, PT, R0, RZ, P3 ;  /* 0x000000ff0000720c */ /* 0x000fe20001fa4270 */
[-C--:B------:R-:W-:Y:S01]  /*c700*/  FMUL R89, R89, R137.reuse ;  /* 0x0000008959597220 */ /* 0x080fe20000400000 */
[-C--:B------:R-:W-:Y:S01]  /*c710*/  FMUL R90, R90, R137.reuse ;  /* 0x000000895a5a7220 */ /* 0x080fe20000400000 */
[----:B------:R1:W-:Y:S01]  /*c720*/  @P4 STG.E.U16 desc[UR40][R6.64+0x30], R116 ;  /* 0x0000307406004986 */ /* 0x0003e2000c101528 */
[----:B------:R-:W-:Y:S01]  /*c730*/  ISETP.GT.AND P4, PT, R0, 0x8, P1 ;  /* 0x000000080000780c */ /* 0x000fe20000f84270 */
[-C--:B------:R-:W-:Y:S01]  /*c740*/  FMUL R91, R91, R137.reuse ;  /* 0x000000895b5b7220 */ /* 0x080fe20000400000 */
[----:B------:R-:W-:Y:S01]  /*c750*/  F2FP.BF16.F32.PACK_AB R88, RZ, R88 ;  /* 0x00000058ff58723e */ /* 0x000fe200000010ff */
[----:B------:R-:W-:Y:S01]  /*c760*/  FMUL R93, R93, R137 ;  /* 0x000000895d5d7220 */ /* 0x000fe20000400000 */
[----:B------:R-:W-:Y:S01]  /*c770*/  F2FP.BF16.F32.PACK_AB R89, RZ, R89 ;  /* 0x00000059ff59723e */ /* 0x000fe200000010ff */
[-C--:B------:R-:W-:Y:S01]  /*c780*/  FMUL R92, R92, R137.reuse ;  /* 0x000000895c5c7220 */ /* 0x080fe20000400000 */
[----:B------:R-:W-:Y:S01]  /*c790*/  F2FP.BF16.F32.PACK_AB R90, RZ, R90 ;  /* 0x0000005aff5a723e */ /* 0x000fe200000010ff */
[----:B------:R-:W-:Y:S01]  /*c7a0*/  FMUL R94, R94, R137 ;  /* 0x000000895e5e7220 */ /* 0x000fe20000400000 */
[----:B------:R-:W-:Y:S01]  /*c7b0*/  F2FP.BF16.F32.PACK_AB R91, RZ, R91 ;  /* 0x0000005bff5b723e */ /* 0x000fe200000010ff */
[----:B------:R1:W-:Y:S01]  /*c7c0*/  @P5 STG.E.U16 desc[UR40][R6.64+0x32], R117 ;  /* 0x0000327506005986 */ /* 0x0003e2000c101528 */
[C---:B------:R-:W-:Y:S01]  /*c7d0*/  ISETP.GT.AND P5, PT, R0.reuse, 0x8, P3 ;  /* 0x000000080000780c */ /* 0x040fe20001fa4270 */
[----:B------:R-:W-:Y:S01]  /*c7e0*/  FMUL R95, R95, R137 ;  /* 0x000000895f5f7220 */ /* 0x000fe20000400000 */
[----:B------:R-:W-:Y:S01]  /*c7f0*/  F2FP.BF16.F32.PACK_AB R93, RZ, R93 ;  /* 0x0000005dff5d723e */ /* 0x000fe200000010ff */
[----:B------:R1:W-:Y:S01]  /*c800*/  @P4 STG.E.U16 desc[UR40][R8.64+0x30], R118 ;  /* 0x0000307608004986 */ /* 0x0003e2000c101528 */
[----:B------:R-:W-:Y:S01]  /*c810*/  ISETP.GT.AND P4, PT, R0, 0x80, P2 ;  /* 0x000000800000780c */ /* 0x000fe20001784270 */
[-C--:B------:R-:W-:Y:S01]  /*c820*/  FMUL R80, R80, R137.reuse ;  /* 0x0000008950507220 */ /* 0x080fe20000400000 */
[----:B------:R-:W-:Y:S01]  /*c830*/  ISETP.GT.AND P2, PT, R0, 0x88, P2 ;  /* 0x000000880000780c */ /* 0x000fe20001744270 */
[-C--:B------:R-:W-:Y:S01]  /*c840*/  FMUL R81, R81, R137.reuse ;  /* 0x0000008951517220 */ /* 0x080fe20000400000 */
[----:B------:R-:W-:Y:S01]  /*c850*/  F2FP.BF16.F32.PACK_AB R92, RZ, R92 ;  /* 0x0000005cff5c723e */ /* 0x000fe200000010ff */
[-C--:B------:R-:W-:Y:S01]  /*c860*/  FMUL R83, R83, R137.reuse ;  /* 0x0000008953537220 */ /* 0x080fe20000400000 */
[----:B------:R-:W-:Y:S01]  /*c870*/  F2FP.BF16.F32.PACK_AB R94, RZ, R94 ;  /* 0x0000005eff5e723e */ /* 0x000fe200000010ff */
[----:B------:R-:W-:Y:S01]  /*c880*/  FMUL R82, R82, R137 ;  /* 0x0000008952527220 */ /* 0x000fe20000400000 */
[----:B------:R-:W-:Y:S01]  /*c890*/  F2FP.BF16.F32.PACK_AB R95, RZ, R95 ;  /* 0x0000005fff5f723e */ /* 0x000fe200000010ff */
[----:B------:R1:W-:Y:S01]  /*c8a0*/  @P5 STG.E.U16 desc[UR40][R8.64+0x32], R119 ;  /* 0x0000327708005986 */ /* 0x0003e2000c101528 */
[----:B------:R-:W-:Y:S01]  /*c8b0*/  IADD3 R4, P5, R139, R10, RZ ;  /* 0x0000000a8b047210 */ /* 0x000fe20007fbe0ff */
[-C--:B------:R-:W-:Y:S01]  /*c8c0*/  FMUL R84, R84, R137.reuse ;  /* 0x0000008954547220 */ /* 0x080fe20000400000 */
[----:B------:R-:W-:Y:S01]  /*c8d0*/  F2FP.BF16.F32.PACK_AB R80, RZ, R80 ;  /* 0x00000050ff50723e */ /* 0x000fe200000010ff */
[----:B------:R1:W-:Y:S01]  /*c8e0*/  @P4 STG.E.U16 desc[UR40][R10.64+0x20], R104 ;  /* 0x000020680a004986 */ /* 0x0003e2000c101528 */
[C---:B------:R-:W-:Y:S01]  /*c8f0*/  ISETP.GT.AND P4, PT, R0.reuse, 0x80, P0 ;  /* 0x000000800000780c */ /* 0x040fe20000784270 */
[----:B------:R-:W-:Y:S01]  /*c900*/  IMAD.X R5, R23, 0x1, R11, P5 ;  /* 0x0000000117057824 */ /* 0x000fe200028e060b */
[----:B------:R-:W-:Y:S01]  /*c910*/  ISETP.GT.AND P0, PT, R0, 0x88, P0 ;  /* 0x000000880000780c */ /* 0x000fe20000704270 */
[----:B------:R-:W-:Y:S01]  /*c920*/  FMUL R85, R85, R137 ;  /* 0x0000008955557220 */ /* 0x000fe20000400000 */
[----:B------:R-:W-:Y:S01]  /*c930*/  F2FP.BF16.F32.PACK_AB R81, RZ, R81 ;  /* 0x00000051ff51723e */ /* 0x000fe200000010ff */
[----:B------:R-:W-:Y:S01]  /*c940*/  FMUL R86, R86, R137 ;  /* 0x0000008956567220 */ /* 0x000fe20000400000 */
[----:B------:R-:W-:Y:S01]  /*c950*/  F2FP.BF16.F32.PACK_AB R83, RZ, R83 ;  /* 0x00000053ff53723e */ /* 0x000fe200000010ff */
[-C--:B------:R-:W-:Y:S01]  /*c960*/  FMUL R87, R87, R137.reuse ;  /* 0x0000008957577220 */ /* 0x080fe20000400000 */
[----:B------:R-:W-:Y:S01]  /*c970*/  F2FP.BF16.F32.PACK_AB R82, RZ, R82 ;  /* 0x00000052ff52723e */ /* 0x000fe200000010ff */
[-C--:B------:R-:W-:Y:S01]  /*c980*/  FMUL R72, R72, R137.reuse ;  /* 0x0000008948487220 */ /* 0x080fe20000400000 */
[----:B------:R-:W-:Y:S01]  /*c990*/  F2FP.BF16.F32.PACK_AB R84, RZ, R84 ;  /* 0x00000054ff54723e */ /* 0x000fe200000010ff */
[----:B------:R-:W-:Y:S01]  /*c9a0*/  FMUL R73, R73, R137 ;  /* 0x0000008949497220 */ /* 0x000fe20000400000 */
[----:B------:R-:W-:Y:S01]  /*c9b0*/  F2FP.BF16.F32.PACK_AB R85, RZ, R85 ;  /* 0x00000055ff55723e */ /* 0x000fe200000010ff */
[----:B------:R1:W-:Y:S01]  /*c9c0*/  @P4 STG.E.U16 desc[UR40][R10.64+0x22], R105 ;  /* 0x000022690a004986 */ /* 0x0003e2000c101528 */
[----:B------:R-:W-:Y:S01]  /*c9d0*/  ISETP.GT.AND P4, PT, R0, 0x80, P1 ;  /* 0x000000800000780c */ /* 0x000fe20000f84270 */
[-C--:B------:R-:W-:Y:S01]  /*c9e0*/  FMUL R74, R74, R137.reuse ;  /* 0x000000894a4a7220 */ /* 0x080fe20000400000 */
[C---:B------:R-:W-:Y:S01]  /*c9f0*/  ISETP.GT.AND P1, PT, R0.reuse, 0x88, P1 ;  /* 0x000000880000780c */ /* 0x040fe20000f24270 */
[----:B------:R1:W-:Y:S01]  /*ca00*/  @P2 STG.E.U16 desc[UR40][R4.64+0x20], R106 ;  /* 0x0000206a04002986 */ /* 0x0003e2000c101528 */
[C---:B------:R-:W-:Y:S01]  /*ca10*/  ISETP.GT.AND P2, PT, R0.reuse, 0x80, P3 ;  /* 0x000000800000780c */ /* 0x040fe20001f44270 */
[-C--:B------:R-:W-:Y:S01]  /*ca20*/  FMUL R75, R75, R137.reuse ;  /* 0x000000894b4b7220 */ /* 0x080fe20000400000 */
[----:B------:R-:W-:Y:S01]  /*ca30*/  ISETP.GT.AND P3, PT, R0, 0x88, P3 ;  /* 0x000000880000780c */ /* 0x000fe20001f64270 */
[----:B------:R1:W-:Y:S01]  /*ca40*/  @P0 STG.E.U16 desc[UR40][R4.64+0x22], R107 ;  /* 0x0000226b04000986 */ /* 0x0003e2000c101528 */
[----:B------:R-:W-:Y:S01]  /*ca50*/  F2FP.BF16.F32.PACK_AB R86, RZ, R86 ;  /* 0x00000056ff56723e */ /* 0x000fe200000010ff */
[----:B------:R-:W-:Y:S01]  /*ca60*/  FMUL R77, R77, R137 ;  /* 0x000000894d4d7220 */ /* 0x000fe20000400000 */
[----:B------:R-:W-:Y:S01]  /*ca70*/  F2FP.BF16.F32.PACK_AB R87, RZ, R87 ;  /* 0x00000057ff57723e */ /* 0x000fe200000010ff */
[----:B------:R-:W-:Y:S01]  /*ca80*/  FMUL R76, R76, R137 ;  /* 0x000000894c4c7220 */ /* 0x000fe20000400000 */
[----:B------:R-:W-:Y:S01]  /*ca90*/  F2FP.BF16.F32.PACK_AB R72, RZ, R72 ;  /* 0x00000048ff48723e */ /* 0x000fe200000010ff */
[----:B------:R1:W-:Y:S01]  /*caa0*/  @P4 STG.E.U16 desc[UR40][R10.64+0x30], R108 ;  /* 0x0000306c0a004986 */ /* 0x0003e2000c101528 */
[----:B------:R-:W-:Y:S01]  /*cab0*/  F2FP.BF16.F32.PACK_AB R73, RZ, R73 ;  /* 0x00000049ff49723e */ /* 0x000fe200000010ff */
[-C--:B------:R-:W-:Y:S01]  /*cac0*/  FMUL R78, R78, R137.reuse ;  /* 0x000000894e4e7220 */ /* 0x080fe20000400000 */
[----:B------:R-:W-:Y:S01]  /*cad0*/  F2FP.BF16.F32.PACK_AB R74, RZ, R74 ;  /* 0x0000004aff4a723e */ /* 0x000fe200000010ff */
[----:B------:R1:W-:Y:S01]  /*cae0*/  @P2 STG.E.U16 desc[UR40][R10.64+0x32], R109 ;  /* 0x0000326d0a002986 */ /* 0x0003e2000c101528 */
[----:B------:R-:W-:Y:S01]  /*caf0*/  ISETP.GT.AND P2, PT, R3, 0x21, PT ;  /* 0x000000210300780c */ /* 0x000fe20003f44270 */
[----:B------:R-:W-:Y:S01]  /*cb00*/  FMUL R79, R79, R137 ;  /* 0x000000894f4f7220 */ /* 0x000fe20000400000 */
[----:B------:R-:W-:Y:S01]  /*cb10*/  F2FP.BF16.F32.PACK_AB R75, RZ, R75 ;  /* 0x0000004bff4b723e */ /* 0x000fe200000010ff */
[----:B------:R1:W-:Y:S01]  /*cb20*/  @P3 STG.E.U16 desc[UR40][R4.64+0x32], R111 ;  /* 0x0000326f04003986 */ /* 0x0003e2000c101528 */
[----:B------:R-:W-:Y:S01]  /*cb30*/  ISETP.GT.AND P3, PT, R3, 0x20, PT ;  /* 0x000000200300780c */ /* 0x000fe20003f64270 */
[-C--:B------:R-:W-:Y:S01]  /*cb40*/  FMUL R64, R64, R137.reuse ;  /* 0x0000008940407220 */ /* 0x080fe20000400000 */
[C---:B------:R-:W-:Y:S01]  /*cb50*/  ISETP.GT.AND P4, PT, R0.reuse, RZ, P2 ;  /* 0x000000ff0000720c */ /* 0x040fe20001784270 */
[----:B------:R1:W-:Y:S01]  /*cb60*/  @P1 STG.E.U16 desc[UR40][R4.64+0x30], R110 ;  /* 0x0000306e04001986 */ /* 0x0003e2000c101528 */
[C---:B------:R-:W-:Y:S01]  /*cb70*/  ISETP.GT.AND P0, PT, R0.reuse, RZ, P3 ;  /* 0x000000ff0000720c */ /* 0x040fe20001f04270 */
[-C--:B------:R-:W-:Y:S01]  /*cb80*/  FMUL R65, R65, R137.reuse ;  /* 0x0000008941417220 */ /* 0x080fe20000400000 */
[C---:B------:R-:W-:Y:S01]  /*cb90*/  ISETP.GT.AND P1, PT, R0.reuse, 0x8, P2 ;  /* 0x000000080000780c */ /* 0x040fe20001724270 */
[-C--:B------:R-:W-:Y:S01]  /*cba0*/  FMUL R67, R67, R137.reuse ;  /* 0x0000008943437220 */ /* 0x080fe20000400000 */
[----:B------:R-:W-:Y:S01]  /*cbb0*/  ISETP.GT.AND P5, PT, R0, 0x8, P3 ;  /* 0x000000080000780c */ /* 0x000fe20001fa4270 */
[----:B------:R-:W-:Y:S01]  /*cbc0*/  FMUL R66, R66, R137 ;  /* 0x0000008942427220 */ /* 0x000fe20000400000 */
[----:B------:R-:W-:Y:S01]  /*cbd0*/  F2FP.BF16.F32.PACK_AB R77, RZ, R77 ;  /* 0x0000004dff4d723e */ /* 0x000fe200000010ff */
[-C--:B------:R-:W-:Y:S01]  /*cbe0*/  FMUL R68, R68, R137.reuse ;  /* 0x0000008944447220 */ /* 0x080fe20000400000 */
        /* <DEDUP_REMOVED lines=13> */
[----:B------:R-:W-:Y:S01]  /*ccc0*/  FMUL R56, R56, R137 ;  /* 0x0000008938387220 */ /* 0x000fe20000400000 */
[----:B------:R-:W-:Y:S01]  /*ccd0*/  F2FP.BF16.F32.PACK_AB R67, RZ, R67 ;  /* 0x00000043ff43723e */ /* 0x000fe200000010ff */
[----:B------:R1:W-:Y:S01]  /*cce0*/  @P5 STG.E.U16 desc[UR40][R8.64+0x40], R98 ;  /* 0x0000406208005986 */ /* 0x0003e2000c101528 */
[C---:B------:R-:W-:Y:S01]  /*ccf0*/  ISETP.GT.AND P5, PT, R0.reuse, RZ, P0 ;  /* 0x000000ff0000720c */ /* 0x040fe200007a4270 */
[-C--:B------:R-:W-:Y:S01]  /*cd00*/  FMUL R57, R57, R137.reuse ;  /* 0x0000008939397220 */ /* 0x080fe20000400000 */
[----:B------:R-:W-:Y:S01]  /*cd10*/  ISETP.GT.AND P4, PT, R0, RZ, P1 ;  /* 0x000000ff0000720c */ /* 0x000fe20000f84270 */
[-C--:B------:R-:W-:Y:S01]  /*cd20*/  FMUL R58, R58, R137.reuse ;  /* 0x000000893a3a7220 */ /* 0x080fe20000400000 */
[----:B------:R-:W-:Y:S01]  /*cd30*/  F2FP.BF16.F32.PACK_AB R66, RZ, R66 ;  /* 0x00000042ff42723e */ /* 0x000fe200000010ff */
        /* <DEDUP_REMOVED lines=10> */
[-C--:B------:R-:W-:Y:S01]  /*cde0*/  FMUL R63, R63, R137.reuse ;  /* 0x000000893f3f7220 */ /* 0x080fe20000400000 */
[----:B------:R-:W-:Y:S01]  /*cdf0*/  F2FP.BF16.F32.PACK_AB R56, RZ, R56 ;  /* 0x00000038ff38723e */ /* 0x000fe200000010ff */
[----:B------:R1:W-:Y:S01]  /*ce00*/  @P4 STG.E.U16 desc[UR40][R6.64+0x52], R101 ;  /* 0x0000526506004986 */ /* 0x0003e2000c101528 */
[----:B------:R-:W-:Y:S01]  /*ce10*/  ISETP.GT.AND P4, PT, R0, 0x8, P1 ;  /* 0x000000080000780c */ /* 0x000fe20000f84270 */
[----:B------:R-:W-:Y:S01]  /*ce20*/  FMUL R48, R48, R137 ;  /* 0x0000008930307220 */ /* 0x000fe20000400000 */
[----:B------:R-:W-:Y:S01]  /*ce30*/  F2FP.BF16.F32.PACK_AB R57, RZ, R57 ;  /* 0x00000039ff39723e */ /* 0x000fe200000010ff */
[-C--:B------:R-:W-:Y:S01]  /*ce40*/  FMUL R49, R49, R137.reuse ;  /* 0x0000008931317220 */ /* 0x080fe20000400000 */
[----:B------:R-:W-:Y:S01]  /*ce50*/  F2FP.BF16.F32.PACK_AB R58, RZ, R58 ;  /* 0x0000003aff3a723e */ /* 0x000fe200000010ff */
[----:B------:R-:W-:Y:S01]  /*ce60*/  FMUL R51, R51, R137 ;  /* 0x0000008933337220 */ /* 0x000fe20000400000 */
        /* <DEDUP_REMOVED lines=30> */
[----:B------:R-:W-:Y:S01]  /*d050*/  ISETP.GT.AND P2, PT, R3, 0x31, PT ;  /* 0x000000310300780c */ /* 0x000fe20003f44270 */
[----:B------:R-:W-:Y:S01]  /*d060*/  FMUL R44, R44, R137 ;  /* 0x000000892c2c7220 */ /* 0x000fe20000400000 */
[----:B------:R-:W-:Y:S01]  /*d070*/  F2FP.BF16.F32.PACK_AB R51, RZ, R51 ;  /* 0x00000033ff33723e */ /* 0x000fe200000010ff */
[-C--:B------:R-:W-:Y:S01]  /*d080*/  FMUL R45, R45, R137.reuse ;  /* 0x000000892d2d7220 */ /* 0x080fe20000400000 */
[----:B------:R-:W-:Y:S01]  /*d090*/  F2FP.BF16.F32.PACK_AB R50, RZ, R50 ;  /* 0x00000032ff32723e */ /* 0x000fe200000010ff */
[----:B------:R1:W-:Y:S01]  /*d0a0*/  @P4 STG.E.U16 desc[UR40][R10.64+0x50], R92 ;  /* 0x0000505c0a004986 */ /* 0x0003e2000c101528 */
[----:B------:R-:W-:Y:S01]  /*d0b0*/  ISETP.GT.AND P4, PT, R0, RZ, P2 ;  /* 0x000000ff0000720c */ /* 0x000fe20001784270 */
[-C--:B------:R-:W-:Y:S01]  /*d0c0*/  FMUL R46, R46, R137.reuse ;  /* 0x000000892e2e7220 */ /* 0x080fe20000400000 */
[----:B------:R-:W-:Y:S01]  /*d0d0*/  F2FP.BF16.F32.PACK_AB R52, RZ, R52 ;  /* 0x00000034ff34723e */ /* 0x000fe200000010ff */
[----:B------:R1:W-:Y:S01]  /*d0e0*/  @P3 STG.E.U16 desc[UR40][R10.64+0x52], R93 ;  /* 0x0000525d0a003986 */ /* 0x0003e2000c101528 */
[----:B------:R-:W-:Y:S01]  /*d0f0*/  ISETP.GT.AND P3, PT, R3, 0x30, PT ;  /* 0x000000300300780c */ /* 0x000fe20003f64270 */
[----:B------:R-:W-:Y:S01]  /*d100*/  FMUL R47, R47, R137 ;  /* 0x000000892f2f7220 */ /* 0x000fe20000400000 */
[----:B------:R-:W-:Y:S01]  /*d110*/  F2FP.BF16.F32.PACK_AB R53, RZ, R53 ;  /* 0x00000035ff35723e */ /* 0x000fe200000010ff */
[----:B------:R1:W-:Y:S01]  /*d120*/  @P0 STG.E.U16 desc[UR40][R4.64+0x50], R94 ;  /* 0x0000505e04000986 */ /* 0x0003e2000c101528 */
[----:B------:R-:W-:Y:S01]  /*d130*/  ISETP.GT.AND P0, PT, R0, RZ, P3 ;  /* 0x000000ff0000720c */ /* 0x000fe20001f04270 */
[-C--:B------:R-:W-:Y:S01]  /*d140*/  FMUL R32, R32, R137.reuse ;  /* 0x0000008920207220 */ /* 0x080fe20000400000 */
[C---:B------:R-:W-:Y:S01]  /*d150*/  ISETP.GT.AND P5, PT, R0.reuse, 0x8, P3 ;  /* 0x000000080000780c */ /* 0x040fe20001fa4270 */
[----:B------:R1:W-:Y:S01]  /*d160*/  @P1 STG.E.U16 desc[UR40][R4.64+0x52], R95 ;  /* 0x0000525f04001986 */ /* 0x0003e2000c101528 */
[----:B------:R-:W-:Y:S01]  /*d170*/  ISETP.GT.AND P1, PT, R0, 0x8, P2 ;  /* 0x000000080000780c */ /* 0x000fe20001724270 */
[----:B------:R-:W-:Y:S01]  /*d180*/  FMUL R33, R33, R137 ;  /* 0x0000008921217220 */ /* 0x000fe20000400000 */
[----:B------:R-:W-:Y:S01]  /*d190*/  F2FP.BF16.F32.PACK_AB R54, RZ, R54 ;  /* 0x00000036ff36723e */ /* 0x000fe200000010ff */
[----:B------:R1:W-:Y:S01]  /*d1a0*/  @P4 STG.E.U16 desc[UR40][R6.64+0x62], R81 ;  /* 0x0000625106004986 */ /* 0x0003e2000c101528 */
[----:B------:R-:W-:Y:S01]  /*d1b0*/  F2FP.BF16.F32.PACK_AB R55, RZ, R55 ;  /* 0x00000037ff37723e */ /* 0x000fe200000010ff */
[-C--:B------:R-:W-:Y:S01]  /*d1c0*/  FMUL R34, R34, R137.reuse ;  /* 0x0000008922227220 */ /* 0x080fe20000400000 */
[----:B------:R-:W-:Y:S01]  /*d1d0*/  F2FP.BF16.F32.PACK_AB R40, RZ, R40 ;  /* 0x00000028ff28723e */ /* 0x000fe200000010ff */
[----:B------:R-:W-:Y:S01]  /*d1e0*/  FMUL R35, R35, R137 ;  /* 0x0000008923237220 */ /* 0x000fe20000400000 */
[----:B------:R-:W-:Y:S01]  /*d1f0*/  F2FP.BF16.F32.PACK_AB R41, RZ, R41 ;  /* 0x00000029ff29723e */ /* 0x000fe200000010ff */
[----:B------:R1:W-:Y:S01]  /*d200*/  @P0 STG.E.U16 desc[UR40][R6.64+0x60], R80 ;  /* 0x0000605006000986 */ /* 0x0003e2000c101528 */
[C---:B------:R-:W-:Y:S01]  /*d210*/  ISETP.GT.AND P0, PT, R3.reuse, 0x38, PT ;  /* 0x000000380300780c */ /* 0x040fe20003f04270 */
        /* <DEDUP_REMOVED lines=9> */
[----:B------:R-:W-:Y:S01]  /*d2b0*/  ISETP.GT.AND P4, PT, R0, RZ, P1 ;  /* 0x000000ff0000720c */ /* 0x000fe20000f84270 */
        /* <DEDUP_REMOVED lines=10> */
[----:B------:R1:W-:Y:S01]  /*d360*/  @P5 STG.E.U16 desc[UR40][R6.64+0x70], R84 ;  /* 0x0000705406005986 */ /* 0x0003e2000c101528 */
[----:B------:R-:W-:Y:S01]  /*d370*/  ISETP.GT.AND P5, PT, R0, 0x8, P0 ;  /* 0x000000080000780c */ /* 0x000fe200007a4270 */
[----:B------:R-:W-:Y:S01]  /*d380*/  FMUL R28, R28, R137 ;  /* 0x000000891c1c7220 */ /* 0x000fe20000400000 */
[----:B------:R-:W-:Y:S01]  /*d390*/  F2FP.BF16.F32.PACK_AB R33, RZ, R33 ;  /* 0x00000021ff21723e */ /* 0x000fe200000010ff */
[----:B------:R1:W-:Y:S01]  /*d3a0*/  @P4 STG.E.U16 desc[UR40][R6.64+0x72], R85 ;  /* 0x0000725506004986 */ /* 0x0003e2000c101528 */
[----:B------:R-:W-:Y:S01]  /*d3b0*/  ISETP.GT.AND P4, PT, R0, 0x8, P1 ;  /* 0x000000080000780c */ /* 0x000fe20000f84270 */
[-C--:B------:R-:W-:Y:S01]  /*d3c0*/  FMUL R29, R29, R137.reuse ;  /* 0x000000891d1d7220 */ /* 0x080fe20000400000 */
[----:B------:R-:W-:Y:S01]  /*d3d0*/  F2FP.BF16.F32.PACK_AB R34, RZ, R34 ;  /* 0x00000022ff22723e */ /* 0x000fe200000010ff */
[----:B------:R-:W-:Y:S01]  /*d3e0*/  FMUL R30, R30, R137 ;  /* 0x000000891e1e7220 */ /* 0x000fe20000400000 */
[----:B------:R-:W-:Y:S01]  /*d3f0*/  F2FP.BF16.F32.PACK_AB R35, RZ, R35 ;  /* 0x00000023ff23723e */ /* 0x000fe200000010ff */
[----:B------:R-:W-:Y:S01]  /*d400*/  FMUL R31, R31, R137 ;  /* 0x000000891f1f7220 */ /* 0x000fe20000400000 */
[----:B------:R-:W-:-:S02]  /*d410*/  F2FP.BF16.F32.PACK_AB R36, RZ, R36 ;  /* 0x00000024ff24723e */ /* 0x000fc400000010ff */
[----:B------:R-:W-:Y:S01]  /*d420*/  F2FP.BF16.F32.PACK_AB R37, RZ, R37 ;  /* 0x00000025ff25723e */ /* 0x000fe200000010ff */
[----:B------:R1:W-:Y:S01]  /*d430*/  @P5 STG.E.U16 desc[UR40][R8.64+0x70], R86 ;  /* 0x0000705608005986 */ /* 0x0003e2000c101528 */
[C---:B------:R-:W-:Y:S02]  /*d440*/  ISETP.GT.AND P5, PT, R0.reuse, 0x80, P3 ;  /* 0x000000800000780c */ /* 0x040fe40001fa4270 */
[C---:B------:R-:W-:Y:S01]  /*d450*/  ISETP.GT.AND P3, PT, R0.reuse, 0x88, P3 ;  /* 0x000000880000780c */ /* 0x040fe20001f64270 */
[----:B------:R1:W-:Y:S01]  /*d460*/  @P4 STG.E.U16 desc[UR40][R8.64+0x72], R87 ;  /* 0x0000725708004986 */ /* 0x0003e2000c101528 */
[C---:B------:R-:W-:Y:S02]  /*d470*/  ISETP.GT.AND P4, PT, R0.reuse, 0x80, P2 ;  /* 0x000000800000780c */ /* 0x040fe40001784270 */
[----:B------:R-:W-:Y:S02]  /*d480*/  ISETP.GT.AND P2, PT, R0, 0x88, P2 ;  /* 0x000000880000780c */ /* 0x000fe40001744270 */
[----:B------:R-:W-:-:S02]  /*d490*/  F2FP.BF16.F32.PACK_AB R38, RZ, R38 ;  /* 0x00000026ff26723e */ /* 0x000fc400000010ff */
[----:B------:R-:W-:Y:S02]  /*d4a0*/  F2FP.BF16.F32.PACK_AB R39, RZ, R39 ;  /* 0x00000027ff27723e */ /* 0x000fe400000010ff */
[----:B------:R-:W-:Y:S01]  /*d4b0*/  F2FP.BF16.F32.PACK_AB R24, RZ, R24 ;  /* 0x00000018ff18723e */ /* 0x000fe200000010ff */
[----:B------:R1:W-:Y:S01]  /*d4c0*/  @P5 STG.E.U16 desc[UR40][R10.64+0x60], R72 ;  /* 0x000060480a005986 */ /* 0x0003e2000c101528 */
[----:B------:R-:W-:Y:S02]  /*d4d0*/  F2FP.BF16.F32.PACK_AB R25, RZ, R25 ;  /* 0x00000019ff19723e */ /* 0x000fe400000010ff */
[----:B------:R-:W-:Y:S01]  /*d4e0*/  F2FP.BF16.F32.PACK_AB R26, RZ, R26 ;  /* 0x0000001aff1a723e */ /* 0x000fe200000010ff */
[----:B------:R1:W-:Y:S01]  /*d4f0*/  @P4 STG.E.U16 desc[UR40][R10.64+0x62], R73 ;  /* 0x000062490a004986 */ /* 0x0003e2000c101528 */
[C---:B------:R-:W-:Y:S02]  /*d500*/  ISETP.GT.AND P4, PT, R0.reuse, 0x80, P0 ;  /* 0x000000800000780c */ /* 0x040fe40000784270 */
[C---:B------:R-:W-:Y:S01]  /*d510*/  ISETP.GT.AND P0, PT, R0.reuse, 0x88, P0 ;  /* 0x000000880000780c */ /* 0x040fe20000704270 */
[----:B------:R1:W-:Y:S01]  /*d520*/  @P3 STG.E.U16 desc[UR40][R4.64+0x60], R74 ;  /* 0x0000604a04003986 */ /* 0x0003e2000c101528 */
[----:B------:R-:W-:-:S02]  /*d530*/  ISETP.GT.AND P3, PT, R0, 0x80, P1 ;  /* 0x000000800000780c */ /* 0x000fc40000f64270 */
[C---:B------:R-:W-:Y:S01]  /*d540*/  ISETP.GT.AND P1, PT, R0.reuse, 0x88, P1 ;  /* 0x000000880000780c */ /* 0x040fe20000f24270 */
[----:B------:R1:W-:Y:S01]  /*d550*/  @P2 STG.E.U16 desc[UR40][R4.64+0x62], R75 ;  /* 0x0000624b04002986 */ /* 0x0003e2000c101528 */
[C---:B------:R-:W-:Y:S02]  /*d560*/  ISETP.GT.AND P2, PT, R3.reuse, 0x41, PT ;  /* 0x000000410300780c */ /* 0x040fe40003f44270 */
[----:B------:R-:W-:Y:S02]  /*d570*/  F2FP.BF16.F32.PACK_AB R27, RZ, R27 ;  /* 0x0000001bff1b723e */ /* 0x000fe400000010ff */
[----:B------:R-:W-:Y:S01]  /*d580*/  F2FP.BF16.F32.PACK_AB R28, RZ, R28 ;  /* 0x0000001cff1c723e */ /* 0x000fe200000010ff */
[----:B------:R1:W-:Y:S01]  /*d590*/  @P4 STG.E.U16 desc[UR40][R10.64+0x70], R76 ;  /* 0x0000704c0a004986 */ /* 0x0003e2000c101528 */
[----:B------:R-:W-:Y:S02]  /*d5a0*/  ISETP.GT.AND P4, PT, R0, RZ, P2 ;  /* 0x000000ff0000720c */ /* 0x000fe40001784270 */
[----:B------:R-:W-:Y:S01]  /*d5b0*/  F2FP.BF16.F32.PACK_AB R29, RZ, R29 ;  /* 0x0000001dff1d723e */ /* 0x000fe200000010ff */
[----:B------:R1:W-:Y:S01]  /*d5c0*/  @P3 STG.E.U16 desc[UR40][R10.64+0x72], R77 ;  /* 0x0000724d0a003986 */ /* 0x0003e2000c101528 */
[----:B------:R-:W-:-:S02]  /*d5d0*/  ISETP.GT.AND P3, PT, R3, 0x40, PT ;  /* 0x000000400300780c */ /* 0x000fc40003f64270 */
[----:B------:R-:W-:Y:S01]  /*d5e0*/  F2FP.BF16.F32.PACK_AB R30, RZ, R30 ;  /* 0x0000001eff1e723e */ /* 0x000fe200000010ff */
[----:B------:R1:W-:Y:S01]  /*d5f0*/  @P0 STG.E.U16 desc[UR40][R4.64+0x70], R78 ;  /* 0x0000704e04000986 */ /* 0x0003e2000c101528 */
[C---:B------:R-:W-:Y:S02]  /*d600*/  ISETP.GT.AND P0, PT, R0.reuse, RZ, P3 ;  /* 0x000000ff0000720c */ /* 0x040fe40001f04270 */
[C---:B------:R-:W-:Y:S01]  /*d610*/  ISETP.GT.AND P5, PT, R0.reuse, 0x8, P3 ;  /* 0x000000080000780c */ /* 0x040fe20001fa4270 */
[----:B------:R1:W-:Y:S01]  /*d620*/  @P1 STG.E.U16 desc[UR40][R4.64+0x72], R79 ;  /* 0x0000724f04001986 */ /* 0x0003e2000c101528 */
[----:B------:R-:W-:Y:S02]  /*d630*/  ISETP.GT.AND P1, PT, R0, 0x8, P2 ;  /* 0x000000080000780c */ /* 0x000fe40001724270 */
[----:B------:R-:W-:Y:S01]  /*d640*/  F2FP.BF16.F32.PACK_AB R31, RZ, R31 ;  /* 0x0000001fff1f723e */ /* 0x000fe200000010ff */
[----:B------:R1:W-:Y:S06]  /*d650*/  @P4 STG.E.U16 desc[UR40][R6.64+0x82], R65 ;  /* 0x0000824106004986 */ /* 0x0003ec000c101528 */
[----:B------:R1:W-:Y:S01]  /*d660*/  @P0 STG.E.U16 desc[UR40][R6.64+0x80], R64 ;  /* 0x0000804006000986 */ /* 0x0003e2000c101528 */
[----:B------:R-:W-:-:S03]  /*d670*/  ISETP.GT.AND P0, PT, R3, 0x48, PT ;  /* 0x000000480300780c */ /* 0x000fc60003f04270 */
[----:B------:R1:W-:Y:S01]  /*d680*/  @P1 STG.E.U16 desc[UR40][R8.64+0x82], R67 ;  /* 0x0000824308001986 */ /* 0x0003e2000c101528 */
[----:B------:R-:W-:-:S03]  /*d690*/  ISETP.GT.AND P1, PT, R3, 0x49, PT ;  /* 0x000000490300780c */ /* 0x000fc60003f24270 */
[----:B------:R1:W-:Y:S01]  /*d6a0*/  @P5 STG.E.U16 desc[UR40][R8.64+0x80], R66 ;  /* 0x0000804208005986 */ /* 0x0003e2000c101528 */
[C---:B------:R-:W-:Y:S02]  /*d6b0*/  ISETP.GT.AND P5, PT, R0.reuse, RZ, P0 ;  /* 0x000000ff0000720c */ /* 0x040fe400007a4270 */
[----:B------:R-:W-:-:S11]  /*d6c0*/  ISETP.GT.AND P4, PT, R0, RZ, P1 ;  /* 0x000000ff0000720c */ /* 0x000fd60000f84270 */
[----:B------:R1:W-:Y:S01]  /*d6d0*/  @P5 STG.E.U16 desc[UR40][R6.64+0x90], R68 ;  /* 0x0000904406005986 */ /* 0x0003e2000c101528 */
[----:B------:R-:W-:-:S03]  /*d6e0*/  ISETP.GT.AND P5, PT, R0, 0x8, P0 ;  /* 0x000000080000780c */ /* 0x000fc600007a4270 */
[----:B------:R1:W-:Y:S01]  /*d6f0*/  @P4 STG.E.U16 desc[UR40][R6.64+0x92], R69 ;  /* 0x0000924506004986 */ /* 0x0003e2000c101528 */
[----:B------:R-:W-:-:S09]  /*d700*/  ISETP.GT.AND P4, PT, R0, 0x8, P1 ;  /* 0x000000080000780c */ /* 0x000fd20000f84270 */
[----:B------:R1:W-:Y:S01]  /*d710*/  @P5 STG.E.U16 desc[UR40][R8.64+0x90], R70 ;  /* 0x0000904608005986 */ /* 0x0003e2000c101528 */
[C---:B------:R-:W-:Y:S02]  /*d720*/  ISETP.GT.AND P5, PT, R0.reuse, 0x80, P3 ;  /* 0x000000800000780c */ /* 0x040fe40001fa4270 */
[C---:B------:R-:W-:Y:S01]  /*d730*/  ISETP.GT.AND P3, PT, R0.reuse, 0x88, P3 ;  /* 0x000000880000780c */ /* 0x040fe20001f64270 */
[----:B------:R1:W-:Y:S01]  /*d740*/  @P4 STG.E.U16 desc[UR40][R8.64+0x92], R71 ;  /* 0x0000924708004986 */ /* 0x0003e2000c101528 */
[C---:B------:R-:W-:Y:S02]  /*d750*/  ISETP.GT.AND P4, PT, R0.reuse, 0x80, P2 ;  /* 0x000000800000780c */ /* 0x040fe40001784270 */
[----:B------:R-:W-:-:S07]  /*d760*/  ISETP.GT.AND P2, PT, R0, 0x88, P2 ;  /* 0x000000880000780c */ /* 0x000fce0001744270 */
[----:B------:R1:W-:Y:S04]  /*d770*/  @P5 STG.E.U16 desc[UR40][R10.64+0x80], R56 ;  /* 0x000080380a005986 */ /* 0x0003e8000c101528 */
[----:B------:R1:W-:Y:S01]  /*d780*/  @P4 STG.E.U16 desc[UR40][R10.64+0x82], R57 ;  /* 0x000082390a004986 */ /* 0x0003e2000c101528 */
[C---:B------:R-:W-:Y:S02]  /*d790*/  ISETP.GT.AND P4, PT, R0.reuse, 0x80, P0 ;  /* 0x000000800000780c */ /* 0x040fe40000784270 */
[C---:B------:R-:W-:Y:S01]  /*d7a0*/  ISETP.GT.AND P0, PT, R0.reuse, 0x88, P0 ;  /* 0x000000880000780c */ /* 0x040fe20000704270 */
[----:B------:R1:W-:Y:S01]  /*d7b0*/  @P3 STG.E.U16 desc[UR40][R4.64+0x80], R58 ;  /* 0x0000803a04003986 */ /* 0x0003e2000c101528 */
[C---:B------:R-:W-:Y:S02]  /*d7c0*/  ISETP.GT.AND P3, PT, R0.reuse, 0x80, P1 ;  /* 0x000000800000780c */ /* 0x040fe40000f64270 */
[----:B------:R-:W-:Y:S01]  /*d7d0*/  ISETP.GT.AND P1, PT, R0, 0x88, P1 ;  /* 0x000000880000780c */ /* 0x000fe20000f24270 */
[----:B------:R1:W-:Y:S01]  /*d7e0*/  @P2 STG.E.U16 desc[UR40][R4.64+0x82], R59 ;  /* 0x0000823b04002986 */ /* 0x0003e2000c101528 */
[----:B------:R-:W-:-:S05]  /*d7f0*/  ISETP.GT.AND P2, PT, R3, 0x51, PT ;  /* 0x000000510300780c */ /* 0x000fca0003f44270 */
[----:B------:R1:W-:Y:S01]  /*d800*/  @P4 STG.E.U16 desc[UR40][R10.64+0x90], R60 ;  /* 0x0000903c0a004986 */ /* 0x0003e2000c101528 */
[----:B------:R-:W-:-:S03]  /*d810*/  ISETP.GT.AND P4, PT, R0, RZ, P2 ;  /* 0x000000ff0000720c */ /* 0x000fc60001784270 */
[----:B------:R1:W-:Y:S01]  /*d820*/  @P3 STG.E.U16 desc[UR40][R10.64+0x92], R61 ;  /* 0x0000923d0a003986 */ /* 0x0003e2000c101528 */
[----:B------:R-:W-:-:S03]  /*d830*/  ISETP.GT.AND P3, PT, R3, 0x50, PT ;  /* 0x000000500300780c */ /* 0x000fc60003f64270 */
[----:B------:R1:W-:Y:S01]  /*d840*/  @P0 STG.E.U16 desc[UR40][R4.64+0x90], R62 ;  /* 0x0000903e04000986 */ /* 0x0003e2000c101528 */
[C---:B------:R-:W-:Y:S02]  /*d850*/  ISETP.GT.AND P0, PT, R0.reuse, RZ, P3 ;  /* 0x000000ff0000720c */ /* 0x040fe40001f04270 */
[C---:B------:R-:W-:Y:S01]  /*d860*/  ISETP.GT.AND P5, PT, R0.reuse, 0x8, P3 ;  /* 0x000000080000780c */ /* 0x040fe20001fa4270 */
[----:B------:R1:W-:Y:S01]  /*d870*/  @P1 STG.E.U16 desc[UR40][R4.64+0x92], R63 ;  /* 0x0000923f04001986 */ /* 0x0003e2000c101528 */
[----:B------:R-:W-:-:S03]  /*d880*/  ISETP.GT.AND P1, PT, R0, 0x8, P2 ;  /* 0x000000080000780c */ /* 0x000fc60001724270 */
        /* <DEDUP_REMOVED lines=25> */
[----:B------:R1:W-:Y:S06]  /*da20*/  @P2 STG.E.U16 desc[UR40][R4.64+0xa2], R43 ;  /* 0x0000a22b04002986 */ /* 0x0003ec000c101528 */
[----:B------:R1:W-:Y:S04]  /*da30*/  @P4 STG.E.U16 desc[UR40][R10.64+0xb0], R44 ;  /* 0x0000b02c0a004986 */ /* 0x0003e8000c101528 */
[----:B------:R1:W-:Y:S01]  /*da40*/  @P3 STG.E.U16 desc[UR40][R10.64+0xb2], R45 ;  /* 0x0000b22d0a003986 */ /* 0x0003e2000c101528 */
[----:B------:R-:W-:-:S03]  /*da50*/  ISETP.GT.AND P3, PT, R3, 0x60, PT ;  /* 0x000000600300780c */ /* 0x000fc60003f64270 */
[----:B------:R1:W-:Y:S01]  /*da60*/  @P0 STG.E.U16 desc[UR40][R4.64+0xb0], R46 ;  /* 0x0000b02e04000986 */ /* 0x0003e2000c101528 */
[----:B------:R-:W-:Y:S02]  /*da70*/  ISETP.GT.AND P0, PT, R3, 0x61, PT ;  /* 0x000000610300780c */ /* 0x000fe40003f04270 */
[C---:B------:R-:W-:Y:S01]  /*da80*/  ISETP.GT.AND P4, PT, R0.reuse, 0x8, P3 ;  /* 0x000000080000780c */ /* 0x040fe20001f84270 */
[----:B------:R1:W-:Y:S01]  /*da90*/  @P1 STG.E.U16 desc[UR40][R4.64+0xb2], R47 ;  /* 0x0000b22f04001986 */ /* 0x0003e2000c101528 */
[C---:B------:R-:W-:Y:S02]  /*daa0*/  ISETP.GT.AND P1, PT, R0.reuse, RZ, P3 ;  /* 0x000000ff0000720c */ /* 0x040fe40001f24270 */
[C---:B------:R-:W-:Y:S02]  /*dab0*/  ISETP.GT.AND P2, PT, R0.reuse, RZ, P0 ;  /* 0x000000ff0000720c */ /* 0x040fe40000744270 */
[----:B------:R-:W-:-:S09]  /*dac0*/  ISETP.GT.AND P5, PT, R0, 0x8, P0 ;  /* 0x000000080000780c */ /* 0x000fd200007a4270 */
[----:B------:R1:W-:Y:S01]  /*dad0*/  @P1 STG.E.U16 desc[UR40][R6.64+0xc0], R32 ;  /* 0x0000c02006001986 */ /* 0x0003e2000c101528 */
[----:B------:R-:W-:-:S03]  /*dae0*/  ISETP.GT.AND P1, PT, R3, 0x68, PT ;  /* 0x000000680300780c */ /* 0x000fc60003f24270 */
[----:B------:R1:W-:Y:S01]  /*daf0*/  @P2 STG.E.U16 desc[UR40][R6.64+0xc2], R33 ;  /* 0x0000c22106002986 */ /* 0x0003e2000c101528 */
[----:B------:R-:W-:-:S03]  /*db00*/  ISETP.GT.AND P2, PT, R3, 0x69, PT ;  /* 0x000000690300780c */ /* 0x000fc60003f44270 */
[----:B------:R1:W-:Y:S01]  /*db10*/  @P4 STG.E.U16 desc[UR40][R8.64+0xc0], R34 ;  /* 0x0000c02208004986 */ /* 0x0003e2000c101528 */
[----:B------:R-:W-:-:S03]  /*db20*/  ISETP.GT.AND P4, PT, R0, RZ, P2 ;  /* 0x000000ff0000720c */ /* 0x000fc60001784270 */
[----:B------:R1:W-:Y:S01]  /*db30*/  @P5 STG.E.U16 desc[UR40][R8.64+0xc2], R35 ;  /* 0x0000c22308005986 */ /* 0x0003e2000c101528 */
[----:B------:R-:W-:-:S09]  /*db40*/  ISETP.GT.AND P5, PT, R0, RZ, P1 ;  /* 0x000000ff0000720c */ /* 0x000fd20000fa4270 */
        /* <DEDUP_REMOVED lines=10> */
[----:B------:R1:W-:Y:S01]  /*dbf0*/  @P4 STG.E.U16 desc[UR40][R10.64+0xc0], R24 ;  /* 0x0000c0180a004986 */ /* 0x0003e2000c101528 */
[C---:B------:R-:W-:Y:S02]  /*dc00*/  ISETP.GT.AND P4, PT, R0.reuse, 0x80, P1 ;  /* 0x000000800000780c */ /* 0x040fe40000f84270 */
[C---:B------:R-:W-:Y:S01]  /*dc10*/  ISETP.GT.AND P1, PT, R0.reuse, 0x88, P1 ;  /* 0x000000880000780c */ /* 0x040fe20000f24270 */
[----:B------:R1:W-:Y:S01]  /*dc20*/  @P5 STG.E.U16 desc[UR40][R10.64+0xc2], R25 ;  /* 0x0000c2190a005986 */ /* 0x0003e2000c101528 */
[C---:B------:R-:W-:Y:S02]  /*dc30*/  ISETP.GT.AND P5, PT, R0.reuse, 0x80, P2 ;  /* 0x000000800000780c */ /* 0x040fe400017a4270 */
[----:B------:R-:W-:Y:S01]  /*dc40*/  ISETP.GT.AND P2, PT, R0, 0x88, P2 ;  /* 0x000000880000780c */ /* 0x000fe20001744270 */
[----:B------:R1:W-:Y:S04]  /*dc50*/  @P3 STG.E.U16 desc[UR40][R4.64+0xc0], R26 ;  /* 0x0000c01a04003986 */ /* 0x0003e8000c101528 */
[----:B------:R1:W-:Y:S04]  /*dc60*/  @P0 STG.E.U16 desc[UR40][R4.64+0xc2], R27 ;  /* 0x0000c21b04000986 */ /* 0x0003e8000c101528 */
[----:B------:R1:W-:Y:S04]  /*dc70*/  @P4 STG.E.U16 desc[UR40][R10.64+0xd0], R28 ;  /* 0x0000d01c0a004986 */ /* 0x0003e8000c101528 */
[----:B------:R1:W-:Y:S04]  /*dc80*/  @P5 STG.E.U16 desc[UR40][R10.64+0xd2], R29 ;  /* 0x0000d21d0a005986 */ /* 0x0003e8000c101528 */
[----:B------:R1:W-:Y:S04]  /*dc90*/  @P1 STG.E.U16 desc[UR40][R4.64+0xd0], R30 ;  /* 0x0000d01e04001986 */ /* 0x0003e8000c101528 */
[----:B------:R1:W-:Y:S02]  /*dca0*/  @P2 STG.E.U16 desc[UR40][R4.64+0xd2], R31 ;  /* 0x0000d21f04002986 */ /* 0x0003e4000c101528 */
.L_x_248:
[----:B------:R-:W-:Y:S05]  /*dcb0*/  BSYNC B0 ;  /* 0x0000000000007941 */ /* 0x000fea0003800000 */
.L_x_28:
[----:B------:R-:W-:Y:S01]  /*dcc0*/  ULDC UR4, c[0x0][0xc] ;  /* 0x0000030000047ab9 */ /* 0x000fe20000000800 */
[----:B------:R-:W-:Y:S01]  /*dcd0*/  ULDC UR5, c[0x0][0x10] ;  /* 0x0000040000057ab9 */ /* 0x000fe20000000800 */
[----:B0-----:R-:W0:Y:S01]  /*dce0*/  LDC R3, c[0x0][0x14] ;  /* 0x00000500ff037b82 */ /* 0x001e220000000800 */
[----:B------:R-:W-:Y:S01]  /*dcf0*/  UIMAD.WIDE.U32 UR4, UR4, UR5, URZ ;  /* 0x00000005040472a5 */ /* 0x000fe2000f8e003f */
[----:B------:R-:W-:Y:S01]  /*dd00*/  PRMT R0, RZ, 0x7610, R0 ;  /* 0x00007610ff007816 */ /* 0x000fe20000000000 */
[----:B------:R-:W-:Y:S02]  /*dd10*/  IMAD.MOV.U32 R139, RZ, RZ, -0x1 ;  /* 0xffffffffff8b7424 */ /* 0x000fe400078e00ff */
[----:B------:R-:W-:Y:S02]  /*dd20*/  IMAD.MOV.U32 R23, RZ, RZ, -0x1 ;  /* 0xffffffffff177424 */ /* 0x000fe400078e00ff */
[----:B0-----:R-:W-:-:S04]  /*dd30*/  IMAD.WIDE.U32 R16, R3, UR4, R16 ;  /* 0x0000000403107c25 */ /* 0x001fc8000f8e0010 */
[----:B------:R-:W-:Y:S01]  /*dd40*/  IMAD R3, R3, UR5, RZ ;  /* 0x0000000503037c24 */ /* 0x000fe2000f8e02ff */
[----:B------:R-:W-:Y:S02]  /*dd50*/  ULDC.64 UR4, c[0x0][0x650] ;  /* 0x0001940000047ab9 */ /* 0x000fe40000000a00 */
[----:B------:R-:W-:Y:S01]  /*dd60*/  ISETP.GE.U32.AND P0, PT, R16, UR4, PT ;  /* 0x0000000410007c0c */ /* 0x000fe2000bf06070 */
[----:B------:R-:W-:-:S05]  /*dd70*/  IMAD.IADD R17, R17, 0x1, R3 ;  /* 0x0000000111117824 */ /* 0x000fca00078e0203 */
[----:B------:R-:W-:-:S13]  /*dd80*/  ISETP.GE.U32.AND.EX P0, PT, R17, UR5, PT, P0 ;  /* 0x0000000511007c0c */ /* 0x000fda000bf06100 */
[----:B------:R-:W-:Y:S05]  /*dd90*/  @P0 BRA `(.L_x_249) ;  /* 0x0000000400640947 */ /* 0x000fea0003800000 */
[----:B-1--4-:R-:W0:Y:S01]  /*dda0*/  S2R R12, SR_CTAID.X ;  /* 0x00000000000c7919 */ /* 0x012e220000002500 */
[----:B------:R-:W1:Y:S01]  /*ddb0*/  LDC.64 R10, c[0x0][0x628] ;  /* 0x00018a00ff0a7b82 */ /* 0x000e620000000a00 */
[----:B------:R-:W-:Y:S01]  /*ddc0*/  ULDC UR4, c[0x0][0x150] ;  /* 0x0000540000047ab9 */ /* 0x000fe20000000800 */
[----:B------:R-:W-:Y:S01]  /*ddd0*/  IMAD.MOV.U32 R8, RZ, RZ, R16 ;  /* 0x000000ffff087224 */ /* 0x000fe200078e0010 */
[----:B------:R-:W4:Y:S01]  /*dde0*/  S2R R24, SR_CTAID.Y ;  /* 0x0000000000187919 */ /* 0x000f220000002600 */
[----:B------:R-:W-:-:S04]  /*ddf0*/  IMAD.MOV.U32 R9, RZ, RZ, R17 ;  /* 0x000000ffff097224 */ /* 0x000fc800078e0011 */
[----:B------:R-:W2:Y:S08]  /*de00*/  LDC R21, c[0x0][0x144] ;  /* 0x00005100ff157b82 */ /* 0x000eb00000000800 */
[----:B------:R-:W2:Y:S08]  /*de10*/  LDC R0, c[0x0][0x630] ;  /* 0x00018c00ff007b82 */ /* 0x000eb00000000800 */
[----:B------:R-:W2:Y:S01]  /*de20*/  LDC.64 R14, c[0x0][0x620] ;  /* 0x00018800ff0e7b82 */ /* 0x000ea20000000a00 */
[----:B-1----:R-:W-:-:S04]  /*de30*/  ISETP.NE.U32.AND P0, PT, R10, RZ, PT ;  /* 0x000000ff0a00720c */ /* 0x002fc80003f05070 */
[----:B------:R-:W-:Y:S02]  /*de40*/  ISETP.NE.AND.EX P0, PT, R11, RZ, PT, P0 ;  /* 0x000000ff0b00720c */ /* 0x000fe40003f05300 */
[----:B0-----:R-:W-:-:S05]  /*de50*/  I2FP.F32.U32 R3, R12 ;  /* 0x0000000c00037245 */ /* 0x001fca0000201000 */
[----:B------:R-:W-:-:S04]  /*de60*/  FMUL R3, R3, UR4 ;  /* 0x0000000403037c20 */ /* 0x000fc80008400000 */
[----:B------:R0:W1:Y:S02]  /*de70*/  F2I.U32.TRUNC.NTZ R20, R3 ;  /* 0x0000000300147305 */ /* 0x000064000020f000 */
[----:B----4-:R-:W-:Y:S05]  /*de80*/  @!P0 BRA `(.L_x_250) ;  /* 0x0000000000288947 */ /* 0x010fea0003800000 */
[----:B0-----:R-:W0:Y:S02]  /*de90*/  LDC R3, c[0x0][0x634] ;  /* 0x00018d00ff037b82 */ /* 0x001e240000000800 */
        /* <DEDUP_REMOVED lines=9> */
.L_x_250:
[----:B------:R-:W4:Y:S01]  /*df30*/  LDC.64 R28, c[0x0][0x640] ;  /* 0x00019000ff1c7b82 */ /* 0x000f220000000a00 */
[-CC-:B--2---:R-:W-:Y:S01]  /*df40*/  SHF.R.U64 R23, R8, R0.reuse, R9.reuse ;  /* 0x0000000008177219 */ /* 0x184fe20000001209 */
[----:B-1----:R-:W-:Y:S01]  /*df50*/  IMAD.MOV R20, RZ, RZ, -R20 ;  /* 0x000000ffff147224 */ /* 0x002fe200078e0a14 */
[----:B------:R-:W-:Y:S01]  /*df60*/  SHF.R.U32.HI R0, RZ, R0, R9 ;  /* 0x00000000ff007219 */ /* 0x000fe20000011609 */
[----:B------:R-:W-:Y:S01]  /*df70*/  ULDC UR4, c[0x0][0x154] ;  /* 0x0000550000047ab9 */ /* 0x000fe20000000800 */
[----:B0-----:R-:W-:Y:S01]  /*df80*/  IADD3 R3, P0, RZ, -R23, RZ ;  /* 0x80000017ff037210 */ /* 0x001fe20007f1e0ff */
[----:B------:R-:W-:Y:S02]  /*df90*/  IMAD R21, R21, R20, R12 ;  /* 0x0000001415157224 */ /* 0x000fe400078e020c */
[----:B------:R-:W0:Y:S01]  /*dfa0*/  LDC R6, c[0x0][0x618] ;  /* 0x00018600ff067b82 */ /* 0x000e220000000800 */
[----:B------:R-:W-:Y:S02]  /*dfb0*/  IMAD.MOV.U32 R7, RZ, RZ, 0x1 ;  /* 0x00000001ff077424 */ /* 0x000fe400078e00ff */
[----:B------:R-:W-:-:S04]  /*dfc0*/  IMAD.X R5, RZ, RZ, ~R0, P0 ;  /* 0x000000ffff057224 */ /* 0x000fc800000e0e00 */
[-C--:B------:R-:W-:Y:S01]  /*dfd0*/  IMAD R0, R5, R14.reuse, RZ ;  /* 0x0000000e05007224 */ /* 0x080fe200078e02ff */
[----:B------:R-:W1:Y:S01]  /*dfe0*/  LDC R8, c[0x0][0x608] ;  /* 0x00018200ff087b82 */ /* 0x000e620000000800 */
[----:B------:R-:W-:-:S04]  /*dff0*/  IMAD.WIDE.U32 R4, R3, R14, R16 ;  /* 0x0000000e03047225 */ /* 0x000fc800078e0010 */
[----:B------:R-:W-:Y:S01]  /*e000*/  IMAD R3, R3, R15, R0 ;  /* 0x0000000f03037224 */ /* 0x000fe200078e0200 */
[----:B------:R-:W-:Y:S02]  /*e010*/  I2FP.F32.U32 R0, R24 ;  /* 0x0000001800007245 */ /* 0x000fe40000201000 */
[----:B------:R-:W2:Y:S01]  /*e020*/  LDC R26, c[0x0][0x658] ;  /* 0x00019600ff1a7b82 */ /* 0x000ea20000000800 */
[----:B------:R-:W-:Y:S01]  /*e030*/  IMAD.IADD R3, R5, 0x1, R3 ;  /* 0x0000000105037824 */ /* 0x000fe200078e0203 */
[----:B----4-:R-:W-:Y:S01]  /*e040*/  ISETP.NE.U32.AND P0, PT, R28, RZ, PT ;  /* 0x000000ff1c00720c */ /* 0x010fe20003f05070 */
[----:B------:R-:W-:Y:S01]  /*e050*/  FMUL R0, R0, UR4 ;  /* 0x0000000400007c20 */ /* 0x000fe20008400000 */
[----:B------:R-:W-:Y:S02]  /*e060*/  IMAD.MOV.U32 R5, RZ, RZ, -0x1 ;  /* 0xffffffffff057424 */ /* 0x000fe400078e00ff */
[----:B------:R-:W-:Y:S01]  /*e070*/  ISETP.NE.AND.EX P0, PT, R29, RZ, PT, P0 ;  /* 0x000000ff1d00720c */ /* 0x000fe20003f05300 */
[----:B------:R4:W2:Y:S01]  /*e080*/  F2I.U32.TRUNC.NTZ R13, R0 ;  /* 0x00000000000d7305 */ /* 0x0008a2000020f000 */
[----:B------:R-:W3:Y:S01]  /*e090*/  LDC R15, c[0x0][0x148] ;  /* 0x00005200ff0f7b82 */ /* 0x000ee20000000800 */
[----:B0-----:R-:W-:-:S02]  /*e0a0*/  SHF.R.U64 R12, R4, R6, R3 ;  /* 0x00000006040c7219 */ /* 0x001fc40000001203 */
[----:B------:R-:W-:-:S05]  /*e0b0*/  SHF.R.U32.HI R3, RZ, R6, R3 ;  /* 0x00000006ff037219 */ /* 0x000fca0000011603 */
[----:B------:R-:W0:Y:S01]  /*e0c0*/  LDC R20, c[0x0][0x600] ;  /* 0x00018000ff147b82 */ /* 0x000e220000000800 */
[-CC-:B-1----:R-:W-:Y:S02]  /*e0d0*/  SHF.R.U64 R10, R12, R8.reuse, R3.reuse ;  /* 0x000000080c0a7219 */ /* 0x182fe40000001203 */
[----:B------:R-:W-:-:S05]  /*e0e0*/  SHF.R.U32.HI R3, RZ, R8, R3 ;  /* 0x00000008ff037219 */ /* 0x000fca0000011603 */
[----:B------:R-:W1:Y:S01]  /*e0f0*/  LDC R27, c[0x0][0x648] ;  /* 0x00019200ff1b7b82 */ /* 0x000e620000000800 */
[-C--:B--2---:R-:W-:Y:S02]  /*e100*/  SHF.L.U32 R4, R5, R26.reuse, RZ ;  /* 0x0000001a05047219 */ /* 0x084fe400000006ff */
[--C-:B------:R-:W-:Y:S02]  /*e110*/  SHF.R.U64 R14, R10, R26, R3.reuse ;  /* 0x0000001a0a0e7219 */ /* 0x100fe40000001203 */
[----:B------:R-:W-:Y:S02]  /*e120*/  LOP3.LUT R25, RZ, R4, RZ, 0x33, !PT ;  /* 0x00000004ff197212 */ /* 0x000fe400078e33ff */
[-C--:B------:R-:W-:Y:S01]  /*e130*/  SHF.R.U32.HI R5, RZ, R26.reuse, R3 ;  /* 0x0000001aff057219 */ /* 0x080fe20000011603 */
[----:B------:R-:W2:Y:S01]  /*e140*/  LDC R30, c[0x0][0x638] ;  /* 0x00018e00ff1e7b82 */ /* 0x000ea20000000800 */
[----:B------:R-:W-:Y:S01]  /*e150*/  SHF.L.U32 R136, R7, R26, RZ ;  /* 0x0000001a07887219 */ /* 0x000fe200000006ff */
[----:B------:R-:W-:-:S06]  /*e160*/  IMAD.MOV.U32 R4, RZ, RZ, R14 ;  /* 0x000000ffff047224 */ /* 0x000fcc00078e000e */
[----:B------:R-:W0:Y:S01]  /*e170*/  LDC R31, c[0x0][0x610] ;  /* 0x00018400ff1f7b82 */ /* 0x000e220000000800 */
[----:B----4-:R-:W-:Y:S05]  /*e180*/  @!P0 BRA `(.L_x_251) ;  /* 0x0000000000288947 */ /* 0x010fea0003800000 */
[----:B------:R-:W4:Y:S02]  /*e190*/  LDC R3, c[0x0][0x64c] ;  /* 0x00019300ff037b82 */ /* 0x000f240000000800 */
[----:B----4-:R-:W-:-:S05]  /*e1a0*/  IADD3 R3, P0, R14, R3, RZ ;  /* 0x000000030e037210 */ /* 0x010fca0007f1e0ff */
        /* <DEDUP_REMOVED lines=8> */
.L_x_251:
[----:B------:R-:W-:Y:S01]  /*e230*/  ISETP.NE.AND P0, PT, R2, 0x1, PT ;  /* 0x000000010200780c */ /* 0x000fe20003f05270 */
[----:B0-----:R-:W-:Y:S01]  /*e240*/  VIADD R7, R20, 0xffffffff ;  /* 0xffffffff14077836 */ /* 0x001fe20000000000 */
[----:B-1----:R-:W-:Y:S01]  /*e250*/  SHF.R.U64 R0, R4, R27, R5 ;  /* 0x0000001b04007219 */ /* 0x002fe20000001205 */
[----:B------:R-:W-:Y:S01]  /*e260*/  IMAD.MOV R13, RZ, RZ, -R13 ;  /* 0x000000ffff0d7224 */ /* 0x000fe200078e0a0d */
[----:B------:R-:W-:Y:S01]  /*e270*/  LOP3.LUT R5, R10, R25, RZ, 0xc0, !PT ;  /* 0x000000190a057212 */ /* 0x000fe200078ec0ff */
[----:B------:R-:W-:Y:S02]  /*e280*/  IMAD.MOV.U32 R4, RZ, RZ, 0x1 ;  /* 0x00000001ff047424 */ /* 0x000fe400078e00ff */
[----:B------:R-:W-:Y:S02]  /*e290*/  IMAD.MOV R3, RZ, RZ, -R0 ;  /* 0x000000ffff037224 */ /* 0x000fe400078e0a00 */
[----:B------:R-:W-:Y:S01]  /*e2a0*/  IMAD R136, R136, R0, R5 ;  /* 0x0000000088887224 */ /* 0x000fe200078e0205 */
[----:B------:R-:W-:Y:S01]  /*e2b0*/  LOP3.LUT R5, R12, R7, RZ, 0xc0, !PT ;  /* 0x000000070c057212 */ /* 0x000fe200078ec0ff */
[----:B--2---:R-:W-:-:S02]  /*e2c0*/  IMAD R0, R3, R30, R14 ;  /* 0x0000001e03007224 */ /* 0x004fc400078e020e */
[----:B---3--:R-:W-:Y:S02]  /*e2d0*/  @P0 IMAD R21, R15, R13, R24 ;  /* 0x0000000d0f150224 */ /* 0x008fe400078e0218 */
[----:B------:R-:W-:Y:S01]  /*e2e0*/  IMAD R3, R0, R20, R5 ;  /* 0x0000001400037224 */ /* 0x000fe200078e0205 */
[----:B------:R-:W-:Y:S01]  /*e2f0*/  PRMT R0, R4, 0x7610, R0 ;  /* 0x0000761004007816 */ /* 0x000fe20000000000 */
[----:B------:R-:W-:-:S05]  /*e300*/  IMAD R136, R136, R31, R21 ;  /* 0x0000001f88887224 */ /* 0x000fca00078e0215 */
[----:B------:R-:W-:Y:S02]  /*e310*/  SEL R139, R3, R136, !P0 ;  /* 0x00000088038b7207 */ /* 0x000fe40004000000 */
[----:B------:R-:W-:-:S07]  /*e320*/  SEL R136, R136, R3, !P0 ;  /* 0x0000000388887207 */ /* 0x000fce0004000000 */
.L_x_249:
[----:B------:R-:W-:-:S13]  /*e330*/  LOP3.LUT P0, RZ, R0, 0xff, RZ, 0xc0, !PT ;  /* 0x000000ff00ff7812 */ /* 0x000fda000780c0ff */
[----:B------:R-:W-:Y:S05]  /*e340*/  @P0 BRA `(.L_x_252) ;  /* 0xffffff2800e80947 */ /* 0x000fea000383ffff */
[----:B------:R-:W-:Y:S05]  /*e350*/  EXIT ;  /* 0x000000000000794d */ /* 0x000fea0003800000 */
.L_x_3:
[----:B0-----:R-:W-:Y:S01]  /*e360*/  ULDC.64 UR4, c[0x0][0x650] ;  /* 0x0001940000047ab9 */ /* 0x001fe20000000a00 */
        /* <DEDUP_REMOVED lines=25> */
.L_x_254:
[--C-:B------:R-:W-:Y:S01]  /*e500*/  SHF.R.U64 R12, R10, R14, R11.reuse ;  /* 0x0000000e0a0c7219 */ /* 0x100fe2000000120b */
[----:B------:R-:W0:Y:S01]  /*e510*/  LDC R22, c[0x0][0x618] ;  /* 0x00018600ff167b82 */ /* 0x000e220000000800 */
[----:B------:R-:W-:Y:S01]  /*e520*/  I2FP.F32.U32 R6, R4 ;  /* 0x0000000400067245 */ /* 0x000fe20000201000 */
[----:B------:R-:W-:Y:S01]  /*e530*/  ULDC UR4, c[0x0][0x150] ;  /* 0x0000540000047ab9 */ /* 0x000fe20000000800 */
[----:B------:R-:W-:Y:S02]  /*e540*/  SHF.R.U32.HI R5, RZ, R14, R11 ;  /* 0x0000000eff057219 */ /* 0x000fe4000001160b */
[----:B------:R-:W-:Y:S01]  /*e550*/  IADD3 R9, P0, RZ, -R12, RZ ;  /* 0x8000000cff097210 */ /* 0x000fe20007f1e0ff */
[----:B------:R-:W-:Y:S01]  /*e560*/  FMUL R11, R6, UR4 ;  /* 0x00000004060b7c20 */ /* 0x000fe20008400000 */
[----:B------:R-:W-:Y:S01]  /*e570*/  ULDC UR4, c[0x0][0x154] ;  /* 0x0000550000047ab9 */ /* 0x000fe20000000800 */
[----:B------:R-:W1:Y:S02]  /*e580*/  LDC.64 R24, c[0x0][0x640] ;  /* 0x00019000ff187b82 */ /* 0x000e640000000a00 */
[----:B------:R-:W-:-:S02]  /*e590*/  IMAD.X R5, RZ, RZ, ~R5, P0 ;  /* 0x000000ffff057224 */ /* 0x000fc400000e0e05 */
[----:B------:R-:W2:Y:S01]  /*e5a0*/  F2I.U32.TRUNC.NTZ R11, R11 ;  /* 0x0000000b000b7305 */ /* 0x000ea2000020f000 */
[----:B------:R-:W-:-:S03]  /*e5b0*/  IMAD.WIDE.U32 R6, R9, R20, R16 ;  /* 0x0000001409067225 */ /* 0x000fc600078e0010 */
[----:B------:R-:W3:Y:S01]  /*e5c0*/  LDC R13, c[0x0][0x144] ;  /* 0x00005100ff0d7b82 */ /* 0x000ee20000000800 */
[----:B------:R-:W-:-:S04]  /*e5d0*/  IMAD R8, R5, R20, RZ ;  /* 0x0000001405087224 */ /* 0x000fc800078e02ff */
[----:B------:R-:W-:Y:S02]  /*e5e0*/  IMAD R5, R9, R21, R8 ;  /* 0x0000001509057224 */ /* 0x000fe400078e0208 */
[----:B------:R-:W-:Y:S01]  /*e5f0*/  IMAD.MOV.U32 R8, RZ, RZ, -0x1 ;  /* 0xffffffffff087424 */ /* 0x000fe200078e00ff */
[----:B------:R-:W4:Y:S01]  /*e600*/  LDC R14, c[0x0][0x608] ;  /* 0x00018200ff0e7b82 */ /* 0x000f220000000800 */
[----:B------:R-:W-:Y:S01]  /*e610*/  IMAD.IADD R5, R7, 0x1, R5 ;  /* 0x0000000107057824 */ /* 0x000fe200078e0205 */
[----:B------:R-:W-:-:S04]  /*e620*/  I2FP.F32.U32 R7, R3 ;  /* 0x0000000300077245 */ /* 0x000fc80000201000 */
[-C--:B0-----:R-:W-:Y:S01]  /*e630*/  SHF.R.U64 R10, R6, R22.reuse, R5 ;  /* 0x00000016060a7219 */ /* 0x081fe20000001205 */
[----:B--2---:R-:W-:Y:S01]  /*e640*/  IMAD.MOV R6, RZ, RZ, -R11 ;  /* 0x000000ffff067224 */ /* 0x004fe200078e0a0b */
[----:B------:R-:W0:Y:S01]  /*e650*/  LDC R9, c[0x0][0x658] ;  /* 0x00019600ff097b82 */ /* 0x000e220000000800 */
[----:B-1----:R-:W-:Y:S01]  /*e660*/  ISETP.NE.U32.AND P0, PT, R24, RZ, PT ;  /* 0x000000ff1800720c */ /* 0x002fe20003f05070 */
[----:B------:R-:W-:Y:S01]  /*e670*/  FMUL R7, R7, UR4 ;  /* 0x0000000407077c20 */ /* 0x000fe20008400000 */
[----:B------:R-:W-:Y:S02]  /*e680*/  SHF.R.U32.HI R5, RZ, R22, R5 ;  /* 0x00000016ff057219 */ /* 0x000fe40000011605 */
[----:B------:R-:W-:-:S03]  /*e690*/  ISETP.NE.AND.EX P0, PT, R25, RZ, PT, P0 ;  /* 0x000000ff1900720c */ /* 0x000fc60003f05300 */
[----:B------:R-:W1:Y:S01]  /*e6a0*/  LDC R20, c[0x0][0x148] ;  /* 0x00005200ff147b82 */ /* 0x000e620000000800 */
[----:B---3--:R-:W-:Y:S02]  /*e6b0*/  IMAD R23, R13, R6, R4 ;  /* 0x000000060d177224 */ /* 0x008fe400078e0204 */
[----:B------:R-:W-:-:S05]  /*e6c0*/  IMAD.MOV.U32 R6, RZ, RZ, 0x1 ;  /* 0x00000001ff067424 */ /* 0x000fca00078e00ff */
[----:B------:R-:W2:Y:S01]  /*e6d0*/  LDC R21, c[0x0][0x600] ;  /* 0x00018000ff157b82 */ /* 0x000ea20000000800 */
[-CC-:B----4-:R-:W-:Y:S02]  /*e6e0*/  SHF.R.U64 R13, R10, R14.reuse, R5.reuse ;  /* 0x0000000e0a0d7219 */ /* 0x190fe40000001205 */
[----:B------:R-:W-:Y:S02]  /*e6f0*/  SHF.R.U32.HI R4, RZ, R14, R5 ;  /* 0x0000000eff047219 */ /* 0x000fe40000011605 */
[----:B------:R3:W4:Y:S03]  /*e700*/  F2I.U32.TRUNC.NTZ R14, R7 ;  /* 0x00000007000e7305 */ /* 0x000726000020f000 */
[----:B------:R-:W1:Y:S01]  /*e710*/  LDC R26, c[0x0][0x648] ;  /* 0x00019200ff1a7b82 */ /* 0x000e620000000800 */
[-C--:B0-----:R-:W-:Y:S02]  /*e720*/  SHF.R.U64 R15, R13, R9.reuse, R4 ;  /* 0x000000090d0f7219 */ /* 0x081fe40000001204 */
[----:B------:R-:W-:-:S02]  /*e730*/  SHF.L.U32 R8, R8, R9, RZ ;  /* 0x0000000908087219 */ /* 0x000fc400000006ff */
[-C--:B------:R-:W-:Y:S01]  /*e740*/  SHF.R.U32.HI R5, RZ, R9.reuse, R4 ;  /* 0x00000009ff057219 */ /* 0x080fe20000011604 */
[----:B------:R-:W-:Y:S01]  /*e750*/  IMAD.MOV.U32 R4, RZ, RZ, R15 ;  /* 0x000000ffff047224 */ /* 0x000fe200078e000f */
[----:B------:R-:W-:Y:S01]  /*e760*/  SHF.L.U32 R22, R6, R9, RZ ;  /* 0x0000000906167219 */ /* 0x000fe200000006ff */
[----:B------:R-:W0:Y:S01]  /*e770*/  LDC R27, c[0x0][0x638] ;  /* 0x00018e00ff1b7b82 */ /* 0x000e220000000800 */
[----:B------:R-:W-:-:S07]  /*e780*/  LOP3.LUT R28, RZ, R8, RZ, 0x33, !PT ;  /* 0x00000008ff1c7212 */ /* 0x000fce00078e33ff */
        /* <DEDUP_REMOVED lines=12> */
.L_x_255:
[----:B------:R-:W-:Y:S01]  /*e850*/  ISETP.NE.AND P0, PT, R2, 0x1, PT ;  /* 0x000000010200780c */ /* 0x000fe20003f05270 */
[----:B--2---:R-:W-:Y:S01]  /*e860*/  VIADD R7, R21, 0xffffffff ;  /* 0xffffffff15077836 */ /* 0x004fe20000000000 */
[----:B-1----:R-:W-:Y:S01]  /*e870*/  SHF.R.U64 R5, R4, R26, R5 ;  /* 0x0000001a04057219 */ /* 0x002fe20000001205 */
[----:B------:R-:W-:Y:S01]  /*e880*/  IMAD.MOV R14, RZ, RZ, -R14 ;  /* 0x000000ffff0e7224 */ /* 0x000fe200078e0a0e */
[----:B------:R-:W-:Y:S01]  /*e890*/  LOP3.LUT R4, R13, R28, RZ, 0xc0, !PT ;  /* 0x0000001c0d047212 */ /* 0x000fe200078ec0ff */
[----:B------:R-:W-:Y:S01]  /*e8a0*/  IMAD.MOV.U32 R8, RZ, RZ, R12 ;  /* 0x000000ffff087224 */ /* 0x000fe200078e000c */
[----:B------:R-:W-:Y:S01]  /*e8b0*/  LOP3.LUT R10, R10, R7, RZ, 0xc0, !PT ;  /* 0x000000070a0a7212 */ /* 0x000fe200078ec0ff */
[----:B------:R-:W-:Y:S02]  /*e8c0*/  IMAD.MOV R6, RZ, RZ, -R5 ;  /* 0x000000ffff067224 */ /* 0x000fe400078e0a05 */
[----:B------:R-:W-:-:S04]  /*e8d0*/  IMAD R4, R22, R5, R4 ;  /* 0x0000000516047224 */ /* 0x000fc800078e0204 */
[----:B------:R-:W-:Y:S02]  /*e8e0*/  @P0 IMAD R23, R20, R14, R3 ;  /* 0x0000000e14170224 */ /* 0x000fe400078e0203 */
[----:B0-----:R-:W-:Y:S02]  /*e8f0*/  IMAD R3, R6, R27, R15 ;  /* 0x0000001b06037224 */ /* 0x001fe400078e020f */
[----:B------:R-:W-:Y:S02]  /*e900*/  IMAD R7, R4, R29, R23 ;  /* 0x0000001d04077224 */ /* 0x000fe400078e0217 */
[----:B------:R-:W-:Y:S02]  /*e910*/  IMAD R4, R3, R21, R10 ;  /* 0x0000001503047224 */ /* 0x000fe400078e020a */
[----:B------:R-:W-:-:S03]  /*e920*/  IMAD.MOV.U32 R6, RZ, RZ, 0x1 ;  /* 0x00000001ff067424 */ /* 0x000fc600078e00ff */
[----:B------:R-:W-:Y:S02]  /*e930*/  SEL R9, R4, R7, !P0 ;  /* 0x0000000704097207 */ /* 0x000fe40004000000 */
[----:B------:R-:W-:-:S07]  /*e940*/  SEL R7, R7, R4, !P0 ;  /* 0x0000000407077207 */ /* 0x000fce0004000000 */
.L_x_253:
[----:B------:R-:W-:-:S08]  /*e950*/  NOP ;  /* 0x0000000000007918 */ /* 0x000fd00000000000 */
[----:B------:R-:W0:-:S00]  /*e960*/  USETMAXREG.DEALLOC.CTAPOOL 0x28 ;  /* 0x00000028000079c8 */ /* 0x000e0000080e0500 */
[----:B0-----:R-:W-:-:S13]  /*e970*/  ISETP.NE.AND P0, PT, R0, RZ, PT ;  /* 0x000000ff0000720c */ /* 0x001fda0003f05270 */
[----:B------:R-:W-:Y:S05]  /*e980*/  @P0 EXIT ;  /* 0x000000000000094d */ /* 0x000fea0003800000 */
[----:B------:R-:W-:Y:S01]  /*e990*/  LOP3.LUT P0, RZ, R6, 0xff, RZ, 0xc0, !PT ;  /* 0x000000ff06ff7812 */ /* 0x000fe2000780c0ff */
[----:B------:R-:W-:Y:S02]  /*e9a0*/  IMAD.MOV.U32 R3, RZ, RZ, 0x1 ;  /* 0x00000001ff037424 */ /* 0x000fe400078e00ff */
[----:B------:R-:W-:-:S10]  /*e9b0*/  IMAD.MOV.U32 R0, RZ, RZ, RZ ;  /* 0x000000ffff007224 */ /* 0x000fd400078e00ff */
[----:B------:R-:W-:Y:S05]  /*e9c0*/  @!P0 BRA `(.L_x_256) ;  /* 0x0000000c00648947 */ /* 0x000fea0003800000 */
[----:B------:R-:W0:Y:S01]  /*e9d0*/  LDC R0, c[0x0][0x28c] ;  /* 0x0000a300ff007b82 */ /* 0x000e220000000800 */
[----:B------:R-:W-:Y:S01]  /*e9e0*/  ULDC UR5, c[0x0][0x658] ;  /* 0x0001960000057ab9 */ /* 0x000fe20000000800 */
[----:B------:R-:W-:Y:S01]  /*e9f0*/  UMOV UR7, 0xffffffff ;  /* 0xffffffff00077882 */ /* 0x000fe20000000000 */
[----:B------:R-:W-:Y:S01]  /*ea00*/  ULDC UR6, c[0x0][0xc] ;  /* 0x0000030000067ab9 */ /* 0x000fe20000000800 */
[----:B------:R-:W-:Y:S01]  /*ea10*/  USHF.L.U32 UR9, UR7, UR5, URZ ;  /* 0x0000000507097299 */ /* 0x000fe2000800063f */
[C---:B------:R-:W-:Y:S01]  /*ea20*/  LOP3.LUT P2, RZ, R18.reuse, 0x7f, RZ, 0xc0, !PT ;  /* 0x0000007f12ff7812 */ /* 0x040fe2000784c0ff */
[----:B------:R-:W-:Y:S01]  /*ea30*/  UMOV UR8, 0x1 ;  /* 0x0000000100087882 */ /* 0x000fe20000000000 */
[----:B------:R-:W-:Y:S01]  /*ea40*/  ULDC UR7, c[0x0][0x10] ;  /* 0x0000040000077ab9 */ /* 0x000fe20000000800 */
[----:B------:R-:W-:Y:S01]  /*ea50*/  LOP3.LUT P0, RZ, R18, 0x1f, RZ, 0xc0, !PT ;  /* 0x0000001f12ff7812 */ /* 0x000fe2000780c0ff */
[----:B------:R-:W-:Y:S01]  /*ea60*/  UIMAD.WIDE.U32 UR6, UR6, UR7, URZ ;  /* 0x00000007060672a5 */ /* 0x000fe2000f8e003f */
[----:B------:R-:W-:Y:S01]  /*ea70*/  BSSY B0, `(.L_x_256) ;  /* 0x00000ce000007945 */ /* 0x000fe20003800000 */
[----:B------:R-:W-:Y:S01]  /*ea80*/  USHF.L.U32 UR5, UR8, UR5, URZ ;  /* 0x0000000508057299 */ /* 0x000fe2000800063f */
[----:B------:R-:W-:Y:S01]  /*ea90*/  IMAD.MOV.U32 R11, RZ, RZ, 0x1 ;  /* 0x00000001ff0b7424 */ /* 0x000fe200078e00ff */
[----:B------:R-:W-:Y:S01]  /*eaa0*/  LOP3.LUT R18, R19, 0x2, RZ, 0xfc, !PT ;  /* 0x0000000213127812 */ /* 0x000fe200078efcff */
[----:B------:R-:W-:Y:S01]  /*eab0*/  ULDC UR8, c[0x0][0x14] ;  /* 0x0000050000087ab9 */ /* 0x000fe20000000800 */
[----:B------:R-:W-:Y:S01]  /*eac0*/  PLOP3.LUT P0, PT, P0, P2, PT, 0x8a, 0x0 ;  /* 0x000000000000781c */ /* 0x000fe20000705172 */
[----:B------:R-:W-:-:S02]  /*ead0*/  UIMAD.WIDE.U32 UR30, UR6, UR8, URZ ;  /* 0x00000008061e72a5 */ /* 0x000fc4000f8e003f */
[----:B------:R-:W-:Y:S01]  /*eae0*/  UIMAD UR7, UR7, UR8, URZ ;  /* 0x00000008070772a4 */ /* 0x000fe2000f8e023f */
[----:B------:R-:W-:Y:S01]  /*eaf0*/  ULDC UR4, c[0x0][0x600] ;  /* 0x0001800000047ab9 */ /* 0x000fe20000000800 */
[----:B------:R-:W-:Y:S02]  /*eb00*/  ULOP3.LUT UR6, URZ, UR9, URZ, 0x33, !UPT ;  /* 0x000000093f067292 */ /* 0x000fe4000f8e333f */
[----:B------:R-:W-:Y:S01]  /*eb10*/  UIADD3 UR4, UR4, -0x1, URZ ;  /* 0xffffffff04047890 */ /* 0x000fe2000fffe03f */
[----:B0-----:R-:W-:Y:S01]  /*eb20*/  VIADD R0, R0, 0x7f ;  /* 0x0000007f00007836 */ /* 0x001fe20000000000 */
[----:B------:R-:W-:Y:S01]  /*eb30*/  UIADD3 UR7, UR31, UR7, URZ ;  /* 0x000000071f077290 */ /* 0x000fe2000fffe03f */
[----:B------:R-:W-:-:S03]  /*eb40*/  ULDC.64 UR38, c[0x0][0x198] ;  /* 0x0000660000267ab9 */ /* 0x000fc60000000a00 */
[----:B------:R-:W-:-:S04]  /*eb50*/  SHF.R.S32.HI R3, RZ, 0x1f, R0 ;  /* 0x0000001fff037819 */ /* 0x000fc80000011400 */
[----:B------:R-:W-:Y:S01]  /*eb60*/  LEA.HI R3, R3, R0, RZ, 0x7 ;  /* 0x0000000003037211 */ /* 0x000fe200078f38ff */
[----:B------:R-:W-:-:S03]  /*eb70*/  IMAD.MOV.U32 R0, RZ, RZ, RZ ;  /* 0x000000ffff007224 */ /* 0x000fc600078e00ff */
[----:B------:R-:W-:Y:S01]  /*eb80*/  SHF.R.S32.HI R13, RZ, 0x7, R3 ;  /* 0x00000007ff0d7819 */ /* 0x000fe20000011403 */
[----:B------:R-:W-:-:S04]  /*eb90*/  IMAD.MOV.U32 R3, RZ, RZ, 0x1 ;  /* 0x00000001ff037424 */ /* 0x000fc800078e00ff */
[----:B------:R-:W-:-:S07]  /*eba0*/  VIADD R10, R13, 0x1 ;  /* 0x000000010d0a7836 */ /* 0x000fce0000000000 */
.L_x_268:
[----:B------:R-:W-:-:S03]  /*ebb0*/  UMOV UR8, 0xffffffff ;  /* 0xffffffff00087882 */ /* 0x000fc60000000000 */
[----:B------:R-:W-:Y:S05]  /*ebc0*/  BRA.DIV UR8, `(.L_x_257) ;  /* 0x0000000e08887947 */ /* 0x000fea000b800000 */
[----:B------:R-:W-:-:S13]  /*ebd0*/  ELECT P6, URZ, PT ;  /* 0x00000000003f782f */ /* 0x000fda00038c0000 */
.L_x_277:
[----:B------:R-:W0:Y:S01]  /*ebe0*/  LDC R4, c[0x0][0x28c] ;  /* 0x0000a300ff047b82 */ /* 0x000e220000000800 */
[----:B------:R-:W-:Y:S01]  /*ebf0*/  BSSY B1, `(.L_x_258) ;  /* 0x0000043000017945 */ /* 0x000fe20003800000 */
[----:B0-----:R-:W-:-:S13]  /*ec00*/  ISETP.LT.OR P6, PT, R4, 0x1, !P6 ;  /* 0x000000010400780c */ /* 0x001fda00077c1670 */
[----:B------:R-:W-:Y:S05]  /*ec10*/  @P6 BRA `(.L_x_259) ;  /* 0x0000000400006947 */ /* 0x000fea0003800000 */
[----:B------:R-:W-:Y:S02]  /*ec20*/  IMAD R14, R7, 0xc0, RZ ;  /* 0x000000c0070e7824 */ /* 0x000fe400078e02ff */
[----:B------:R-:W-:Y:S02]  /*ec30*/  IMAD R15, R9, 0x70, RZ ;  /* 0x00000070090f7824 */ /* 0x000fe400078e02ff */
[----:B------:R-:W-:Y:S02]  /*ec40*/  IMAD.MOV.U32 R20, RZ, RZ, RZ ;  /* 0x000000ffff147224 */ /* 0x000fe400078e00ff */
[----:B------:R-:W-:Y:S02]  /*ec50*/  IMAD.MOV.U32 R4, RZ, RZ, R10 ;  /* 0x000000ffff047224 */ /* 0x000fe400078e000a */
[----:B------:R-:W-:Y:S02]  /*ec60*/  IMAD.MOV.U32 R5, RZ, RZ, R3 ;  /* 0x000000ffff057224 */ /* 0x000fe400078e0003 */
[----:B------:R-:W-:-:S07]  /*ec70*/  IMAD.MOV.U32 R6, RZ, RZ, R0 ;  /* 0x000000ffff067224 */ /* 0x000fce00078e0000 */
.L_x_263:
[----:B------:R-:W0:Y:S01]  /*ec80*/  S2R R12, SR_CgaCtaId ;  /* 0x00000000000c7919 */ /* 0x000e220000008800 */
[----:B------:R-:W-:Y:S01]  /*ec90*/  MOV R7, 0x400 ;  /* 0x0000040000077802 */ /* 0x000fe20000000f00 */
[----:B------:R-:W1:Y:S03]  /*eca0*/  @!P2 LDC R9, c[0x0][0x500] ;  /* 0x00014000ff09ab82 */ /* 0x000e660000000800 */
[----:B0-----:R-:W-:Y:S02]  /*ecb0*/  LEA R21, R12, R7, 0x18 ;  /* 0x000000070c157211 */ /* 0x001fe400078ec0ff */
[----:B------:R-:W-:-:S03]  /*ecc0*/  SHF.L.U32 R7, R5, 0x1f, RZ ;  /* 0x0000001f05077819 */ /* 0x000fc600000006ff */
[----:B------:R-:W-:-:S04]  /*ecd0*/  IMAD R12, R6, 0x8, R21 ;  /* 0x00000008060c7824 */ /* 0x000fc800078e0215 */
[----:B------:R-:W0:Y:S02]  /*ece0*/  SYNCS.PHASECHK.TRANS64.TRYWAIT P1, [R12+URZ+0x10], R7 ;  /* 0x000010070c0075a7 */ /* 0x000e24000802017f */
[----:B01----:R-:W-:Y:S05]  /*ecf0*/  @!P1 BRA `(.L_x_260) ;  /* 0x0000000c005c9947 */ /* 0x003fea0003800000 */
.L_x_278:
[----:B0-----:R-:W-:Y:S01]  /*ed00*/  PRMT R7, R18, 0x9910, RZ ;  /* 0x0000991012077816 */ /* 0x001fe200000000ff */
[----:B------:R0:W-:Y:S03]  /*ed10*/  @!P2 SYNCS.ARRIVE.TRANS64 RZ, [R12+URZ], R9 ;  /* 0x000000090cffa9a7 */ /* 0x0001e6000800003f */
[----:B------:R-:W-:-:S13]  /*ed20*/  ISETP.NE.AND P1, PT, R7, 0x2, PT ;  /* 0x000000020700780c */ /* 0x000fda0003f25270 */
[----:B0-----:R-:W-:Y:S05]  /*ed30*/  @P1 BRA `(.L_x_261) ;  /* 0x0000000000041947 */ /* 0x001fea0003800000 */
[----:B------:R-:W-:Y:S01]  /*ed40*/  BPT.TRAP 0x1 ;  /* 0x000000040000795c */ /* 0x000fe20000300000 */
.L_x_261:
[----:B------:R-:W-:Y:S05]  /*ed50*/  @P0 BRA `(.L_x_262) ;  /* 0x0000000000040947 */ /* 0x000fea0003800000 */
[----:B------:R-:W-:Y:S01]  /*ed60*/  BPT.TRAP 0x1 ;  /* 0x000000040000795c */ /* 0x000fe20000300000 */
.L_x_262:
[--C-:B------:R-:W-:Y:S01]  /*ed70*/  IMAD R7, R6, 0xc000, R21.reuse ;  /* 0x0000c00006077824 */ /* 0x100fe200078e0215 */
[----:B------:R-:W-:Y:S01]  /*ed80*/  R2UR UR34, R20 ;  /* 0x00000000142272ca */ /* 0x000fe200000e0000 */
[----:B------:R-:W-:Y:S01]  /*ed90*/  IMAD R21, R6, 0x7000, R21 ;  /* 0x0000700006157824 */ /* 0x000fe200078e0215 */
[----:B------:R-:W-:Y:S01]  /*eda0*/  R2UR UR33, R12 ;  /* 0x000000000c2172ca */ /* 0x000fe200000e0000 */
[----:B------:R-:W-:Y:S01]  /*edb0*/  VIADD R4, R4, 0xffffffff ;  /* 0xffffffff04047836 */ /* 0x000fe20000000000 */
[----:B------:R-:W-:Y:S01]  /*edc0*/  R2UR UR24, R7 ;  /* 0x00000000071872ca */ /* 0x000fe200000e0000 */
[----:B------:R-:W-:Y:S01]  /*edd0*/  UIADD3 UR14, UP0, UR38, 0xf0, URZ ;  /* 0x000000f0260e7890 */ /* 0x000fe2000ff1e03f */
[----:B------:R-:W-:Y:S01]  /*ede0*/  R2UR UR8, R21 ;  /* 0x00000000150872ca */ /* 0x000fe200000e0000 */
[----:B------:R-:W-:Y:S01]  /*edf0*/  UIADD3 UR40, UP1, UR38, 0x1f0, URZ ;  /* 0x000001f026287890 */ /* 0x000fe2000ff3e03f */
[----:B------:R-:W-:Y:S01]  /*ee00*/  R2UR UR36, R8 ;  /* 0x00000000082472ca */ /* 0x000fe200000e0000 */
[----:B------:R-:W-:Y:S01]  /*ee10*/  UIADD3.X UR15, URZ, UR39, URZ, UP0, !UPT ;  /* 0x000000273f0f7290 */ /* 0x000fe200087fe43f */
[----:B------:R-:W-:Y:S01]  /*ee20*/  R2UR UR35, R14 ;  /* 0x000000000e2372ca */ /* 0x000fe200000e0000 */
[----:B------:R-:W-:Y:S01]  /*ee30*/  UIADD3.X UR41, URZ, UR39, URZ, UP1, !UPT ;  /* 0x000000273f297290 */ /* 0x000fe20008ffe43f */
[----:B------:R-:W-:Y:S01]  /*ee40*/  R2UR UR19, R15 ;  /* 0x000000000f1372ca */ /* 0x000fe200000e0000 */
[----:B------:R-:W-:Y:S01]  /*ee50*/  UIADD3 UR26, UR34, 0x40, URZ ;  /* 0x00000040221a7890 */ /* 0x000fe2000fffe03f */
[----:B------:R-:W-:Y:S01]  /*ee60*/  ISETP.GT.AND P3, PT, R4, 0x1, PT ;  /* 0x000000010400780c */ /* 0x000fe20003f64270 */
[----:B------:R-:W-:Y:S01]  /*ee70*/  VIADD R6, R6, 0x1 ;  /* 0x0000000106067836 */ /* 0x000fe20000000000 */
[----:B------:R-:W-:Y:S01]  /*ee80*/  UMOV UR22, 0x0 ;  /* 0x0000000000167882 */ /* 0x000fe20000000000 */
[----:B------:R-:W-:Y:S01]  /*ee90*/  UIADD3 UR32, UR24, 0x100, URZ ;  /* 0x0000010018207890 */ /* 0x000fe2000fffe03f */
[----:B------:R-:W-:Y:S01]  /*eea0*/  VIADD R20, R20, 0x80 ;  /* 0x0000008014147836 */ /* 0x000fe20000000000 */
[----:B------:R-:W-:Y:S01]  /*eeb0*/  UIADD3 UR24, UR24, 0x6100, URZ ;  /* 0x0000610018187890 */ /* 0x000fe2000fffe03f */
[----:B------:R-:W-:Y:S01]  /*eec0*/  ISETP.NE.AND P1, PT, R6, 0x2, PT ;  /* 0x000000020600780c */ /* 0x000fe20003f25270 */
[----:B------:R-:W-:-:S02]  /*eed0*/  UIADD3 UR16, UR8, 0x18100, URZ ;  /* 0x0001810008107890 */ /* 0x000fc4000fffe03f */
[----:B------:R-:W-:Y:S01]  /*eee0*/  UIADD3 UR8, UR8, 0x1b900, URZ ;  /* 0x0001b90008087890 */ /* 0x000fe2000fffe03f */
[----:B------:R-:W-:Y:S01]  /*eef0*/  SEL R12, RZ, 0x1, P1 ;  /* 0x00000001ff0c7807 */ /* 0x000fe20000800000 */
[----:B------:R-:W-:Y:S01]  /*ef00*/  UMOV UR23, 0x10000000 ;  /* 0x1000000000177882 */ /* 0x000fe20000000000 */
[----:B------:R-:W-:Y:S01]  /*ef10*/  UMOV UR25, UR33 ;  /* 0x0000002100197c82 */ /* 0x000fe20008000000 */
[----:B------:R-:W-:Y:S01]  /*ef20*/  UMOV UR28, UR36 ;  /* 0x00000024001c7c82 */ /* 0x000fe20008000000 */
[----:B------:R-:W-:Y:S01]  /*ef30*/  UMOV UR27, UR35 ;  /* 0x00000023001b7c82 */ /* 0x000fe20008000000 */
[----:B------:R-:W-:Y:S01]  /*ef40*/  UMOV UR17, UR33 ;  /* 0x0000002100117c82 */ /* 0x000fe20008000000 */
[----:B------:R-:W-:Y:S01]  /*ef50*/  UMOV UR18, UR34 ;  /* 0x0000002200127c82 */ /* 0x000fe20008000000 */
[----:B------:R-:W-:Y:S01]  /*ef60*/  UMOV UR20, UR36 ;  /* 0x0000002400147c82 */ /* 0x000fe20008000000 */
[----:B------:R0:W-:Y:S01]  /*ef70*/  UTMALDG.3D [UR32], [UR14], desc[UR22] ;  /* 0x000016200e0075b4 */ /* 0x0001e20008011000 */
[----:B------:R-:W-:Y:S01]  /*ef80*/  UMOV UR9, UR33 ;  /* 0x0000002100097c82 */ /* 0x000fe20008000000 */
[----:B------:R-:W-:Y:S01]  /*ef90*/  UMOV UR11, UR19 ;  /* 0x00000013000b7c82 */ /* 0x000fe20008000000 */
[----:B------:R-:W-:Y:S01]  /*efa0*/  UMOV UR12, UR36 ;  /* 0x00000024000c7c82 */ /* 0x000fe20008000000 */
[----:B------:R-:W-:Y:S01]  /*efb0*/  UMOV UR10, UR26 ;  /* 0x0000001a000a7c82 */ /* 0x000fe20008000000 */
[----:B------:R-:W-:-:S02]  /*efc0*/  LOP3.LUT R5, R5, R12, RZ, 0x3c, !PT ;  /* 0x0000000c05057212 */ /* 0x000fc400078e3cff */
[----:B------:R-:W-:Y:S01]  /*efd0*/  SEL R6, R6, RZ, P1 ;  /* 0x000000ff06067207 */ /* 0x000fe20000800000 */
[----:B------:R0:W-:Y:S01]  /*efe0*/  UTMALDG.3D [UR24], [UR14], desc[UR22] ;  /* 0x000016180e0075b4 */ /* 0x0001e20008011000 */
[----:B------:R0:W-:Y:S01]  /*eff0*/  UTMALDG.3D [UR16], [UR40], desc[UR22] ;  /* 0x00001610280075b4 */ /* 0x0001e20008011000 */
[----:B------:R0:W-:Y:S02]  /*f000*/  UTMALDG.3D [UR8], [UR40], desc[UR22] ;  /* 0x00001608280075b4 */ /* 0x0001e40008011000 */
[----:B0-----:R-:W-:Y:S05]  /*f010*/  @P3 BRA `(.L_x_263) ;  /* 0xfffffffc00183947 */ /* 0x001fea000383ffff */
.L_x_259:
[----:B------:R-:W-:Y:S05]  /*f020*/  BSYNC B1 ;  /* 0x0000000000017941 */ /* 0x000fea0003800000 */
.L_x_258:
[----:B------:R-:W-:Y:S01]  /*f030*/  LOP3.LUT P3, RZ, R11, 0xff, RZ, 0xc0, !PT ;  /* 0x000000ff0bff7812 */ /* 0x000fe2000786c0ff */
[----:B------:R-:W-:Y:S01]  /*f040*/  IMAD.IADD R0, R13, 0x1, R0 ;  /* 0x000000010d007824 */ /* 0x000fe200078e0200 */
[----:B------:R-:W-:Y:S01]  /*f050*/  IADD3 R16, P4, R16, UR30, RZ ;  /* 0x0000001e10107c10 */ /* 0x000fe2000ff9e0ff */
[----:B------:R-:W-:Y:S01]  /*f060*/  ULDC.64 UR8, c[0x0][0x650] ;  /* 0x0001940000087ab9 */ /* 0x000fe20000000a00 */
[----:B------:R-:W-:Y:S01]  /*f070*/  BSSY B1, `(.L_x_264) ;  /* 0x000006b000017945 */ /* 0x000fe20003800000 */
[----:B------:R-:W-:Y:S01]  /*f080*/  IMAD.MOV.U32 R7, RZ, RZ, -0x1 ;  /* 0xffffffffff077424 */ /* 0x000fe200078e00ff */
[----:B------:R-:W-:Y:S01]  /*f090*/  SHF.R.U32.HI R4, RZ, 0x1, R0 ;  /* 0x00000001ff047819 */ /* 0x000fe20000011600 */
[----:B------:R-:W-:Y:S01]  /*f0a0*/  IMAD.MOV.U32 R9, RZ, RZ, -0x1 ;  /* 0xffffffffff097424 */ /* 0x000fe200078e00ff */
[----:B------:R-:W-:Y:S01]  /*f0b0*/  ISETP.GT.U32.AND P1, PT, R0, 0x1, PT ;  /* 0x000000010000780c */ /* 0x000fe20003f24070 */
[----:B------:R-:W-:Y:S01]  /*f0c0*/  IMAD.MOV.U32 R8, RZ, RZ, -0x1 ;  /* 0xffffffffff087424 */ /* 0x000fe200078e00ff */
[----:B------:R-:W-:-:S02]  /*f0d0*/  LOP3.LUT R4, R4, 0x1, RZ, 0xc0, !PT ;  /* 0x0000000104047812 */ /* 0x000fc400078ec0ff */
[----:B------:R-:W-:Y:S01]  /*f0e0*/  ISETP.LT.U32.AND P1, PT, R13, 0x2, P1 ;  /* 0x000000020d00780c */ /* 0x000fe20000f21070 */
[----:B------:R-:W0:Y:S01]  /*f0f0*/  @P3 S2R R6, SR_CgaCtaId ;  /* 0x0000000000063919 */ /* 0x000e220000008800 */
[----:B------:R-:W-:Y:S02]  /*f100*/  @P3 MOV R5, 0x400 ;  /* 0x0000040000053802 */ /* 0x000fe40000000f00 */
[----:B------:R-:W-:Y:S02]  /*f110*/  IADD3.X R17, R17, UR7, RZ, P4, !PT ;  /* 0x0000000711117c10 */ /* 0x000fe4000a7fe4ff */
[----:B------:R-:W-:Y:S02]  /*f120*/  ISETP.GE.U32.AND P4, PT, R16, UR8, PT ;  /* 0x0000000810007c0c */ /* 0x000fe4000bf86070 */
[----:B------:R-:W-:Y:S02]  /*f130*/  LOP3.LUT R0, R0, 0x1, RZ, 0xc0, !PT ;  /* 0x0000000100007812 */ /* 0x000fe400078ec0ff */
[----:B------:R-:W-:-:S02]  /*f140*/  PRMT R11, RZ, 0x7610, R11 ;  /* 0x00007610ff0b7816 */ /* 0x000fc4000000000b */
[----:B0-----:R-:W-:-:S04]  /*f150*/  @P3 LEA R5, R6, R5, 0x18 ;  /* 0x0000000506053211 */ /* 0x001fc800078ec0ff */
[----:B------:R0:W-:Y:S01]  /*f160*/  @P3 SYNCS.ARRIVE.TRANS64.A1T0 RZ, [R5+URZ+0x38], RZ ;  /* 0x000038ff05ff39a7 */ /* 0x0001e2000810003f */
[----:B------:R-:W-:Y:S02]  /*f170*/  ISETP.NE.U32.AND P3, PT, R4, 0x1, PT ;  /* 0x000000010400780c */ /* 0x000fe40003f65070 */
[----:B------:R-:W-:Y:S02]  /*f180*/  SEL R4, RZ, 0x1, !P1 ;  /* 0x00000001ff047807 */ /* 0x000fe40004800000 */
[----:B------:R-:W-:Y:S02]  /*f190*/  ISETP.GE.U32.AND.EX P1, PT, R17, UR9, PT, P4 ;  /* 0x0000000911007c0c */ /* 0x000fe4000bf26140 */
[----:B------:R-:W-:-:S04]  /*f1a0*/  ISETP.GT.U32.AND P3, PT, R13, 0x1, !P3 ;  /* 0x000000010d00780c */ /* 0x000fc80005f64070 */
[----:B0-----:R-:W-:-:S04]  /*f1b0*/  SEL R5, RZ, 0x1, !P3 ;  /* 0x00000001ff057807 */ /* 0x001fc80005800000 */
[--C-:B------:R-:W-:Y:S02]  /*f1c0*/  LOP3.LUT R3, R5, R3, R4.reuse, 0x96, !PT ;  /* 0x0000000305037212 */ /* 0x100fe400078e9604 */
[----:B------:R-:W-:Y:S01]  /*f1d0*/  PRMT R4, RZ, 0x7610, R4 ;  /* 0x00007610ff047816 */ /* 0x000fe20000000004 */
[----:B------:R-:W-:Y:S06]  /*f1e0*/  @P1 BRA `(.L_x_265) ;  /* 0x00000004004c1947 */ /* 0x000fec0003800000 */
[----:B------:R-:W-:Y:S01]  /*f1f0*/  ULDC.64 UR8, c[0x0][0x628] ;  /* 0x00018a0000087ab9 */ /* 0x000fe20000000a00 */
[----:B------:R-:W0:Y:S01]  /*f200*/  S2R R14, SR_CTAID.X ;  /* 0x00000000000e7919 */ /* 0x000e220000002500 */
[----:B------:R-:W-:Y:S01]  /*f210*/  ISETP.NE.U32.AND P1, PT, RZ, UR8, PT ;  /* 0x00000008ff007c0c */ /* 0x000fe2000bf25070 */
[----:B------:R-:W-:Y:S01]  /*f220*/  ULDC UR11, c[0x0][0x630] ;  /* 0x00018c00000b7ab9 */ /* 0x000fe20000000800 */
[----:B------:R-:W-:Y:S01]  /*f230*/  IMAD.MOV.U32 R4, RZ, RZ, R16 ;  /* 0x000000ffff047224 */ /* 0x000fe200078e0010 */
[----:B------:R-:W1:Y:S01]  /*f240*/  S2R R12, SR_CTAID.Y ;  /* 0x00000000000c7919 */ /* 0x000e620000002600 */
[----:B------:R-:W-:Y:S01]  /*f250*/  ISETP.NE.AND.EX P1, PT, RZ, UR9, PT, P1 ;  /* 0x00000009ff007c0c */ /* 0x000fe2000bf25310 */
[----:B------:R-:W-:-:S12]  /*f260*/  IMAD.MOV.U32 R5, RZ, RZ, R17 ;  /* 0x000000ffff057224 */ /* 0x000fd800078e0011 */
[----:B------:R-:W-:Y:S05]  /*f270*/  @!P1 BRA `(.L_x_266) ;  /* 0x0000000000289947 */ /* 0x000fea0003800000 */
[----:B------:R-:W-:Y:S02]  /*f280*/  ULDC UR10, c[0x0][0x634] ;  /* 0x00018d00000a7ab9 */ /* 0x000fe40000000800 */
[----:B------:R-:W-:-:S05]  /*f290*/  IADD3 R9, P1, R16, UR10, RZ ;  /* 0x0000000a10097c10 */ /* 0x000fca000ff3e0ff */
[----:B------:R-:W-:-:S04]  /*f2a0*/  IMAD.X R15, RZ, RZ, R17, P1 ;  /* 0x000000ffff0f7224 */ /* 0x000fc800008e0611 */
[----:B------:R-:W-:-:S04]  /*f2b0*/  IMAD.WIDE.U32 R6, R15, UR8, RZ ;  /* 0x000000080f067c25 */ /* 0x000fc8000f8e00ff */
[----:B------:R-:W-:-:S04]  /*f2c0*/  IMAD.WIDE.U32 R6, P1, R9, UR9, R6 ;  /* 0x0000000909067c25 */ /* 0x000fc8000f820006 */
[----:B------:R-:W-:-:S04]  /*f2d0*/  IMAD.WIDE.U32 R8, R9, UR8, RZ ;  /* 0x0000000809087c25 */ /* 0x000fc8000f8e00ff */
[----:B------:R-:W-:Y:S01]  /*f2e0*/  IMAD.X R5, RZ, RZ, RZ, P1 ;  /* 0x000000ffff057224 */ /* 0x000fe200008e06ff */
[----:B------:R-:W-:Y:S01]  /*f2f0*/  IADD3 RZ, P1, R9, R6, RZ ;  /* 0x0000000609ff7210 */ /* 0x000fe20007f3e0ff */
[----:B------:R-:W-:-:S04]  /*f300*/  IMAD.MOV.U32 R4, RZ, RZ, R7 ;  /* 0x000000ffff047224 */ /* 0x000fc800078e0007 */
[----:B------:R-:W-:-:S08]  /*f310*/  IMAD.WIDE.U32.X R4, R15, UR9, R4, P1 ;  /* 0x000000090f047c25 */ /* 0x000fd000088e0404 */
.L_x_266:
[--C-:B------:R-:W-:Y:S01]  /*f320*/  SHF.R.U64 R8, R4, UR11, R5.reuse ;  /* 0x0000000b04087c19 */ /* 0x100fe20008001205 */
[----:B------:R-:W-:Y:S01]  /*f330*/  ULDC.64 UR8, c[0x0][0x620] ;  /* 0x0001880000087ab9 */ /* 0x000fe20000000a00 */
[----:B------:R-:W-:Y:S01]  /*f340*/  SHF.R.U32.HI R4, RZ, UR11, R5 ;  /* 0x0000000bff047c19 */ /* 0x000fe20008011605 */
[----:B------:R-:W2:Y:S01]  /*f350*/  LDC R25, c[0x0][0x144] ;  /* 0x00005100ff197b82 */ /* 0x000ea20000000800 */
[----:B------:R-:W-:Y:S01]  /*f360*/  IADD3 R7, P1, RZ, -R8, RZ ;  /* 0x80000008ff077210 */ /* 0x000fe20007f3e0ff */
[----:B------:R-:W-:Y:S01]  /*f370*/  ULDC.64 UR12, c[0x0][0x640] ;  /* 0x00019000000c7ab9 */ /* 0x000fe20000000a00 */
[----:B0-----:R-:W-:Y:S01]  /*f380*/  I2FP.F32.U32 R9, R14 ;  /* 0x0000000e00097245 */ /* 0x001fe20000201000 */
[----:B------:R-:W-:Y:S02]  /*f390*/  ULDC UR10, c[0x0][0x608] ;  /* 0x00018200000a7ab9 */ /* 0x000fe40000000800 */
[----:B------:R-:W-:Y:S01]  /*f3a0*/  IMAD.X R4, RZ, RZ, ~R4, P1 ;  /* 0x000000ffff047224 */ /* 0x000fe200008e0e04 */
[----:B------:R-:W-:Y:S01]  /*f3b0*/  ISETP.NE.U32.AND P1, PT, RZ, UR12, PT ;  /* 0x0000000cff007c0c */ /* 0x000fe2000bf25070 */
[----:B------:R-:W0:Y:S02]  /*f3c0*/  LDC R21, c[0x0][0x148] ;  /* 0x00005200ff157b82 */ /* 0x000e240000000800 */
[----:B------:R-:W-:Y:S01]  /*f3d0*/  IMAD R6, R4, UR8, RZ ;  /* 0x0000000804067c24 */ /* 0x000fe2000f8e02ff */
[----:B------:R-:W-:Y:S01]  /*f3e0*/  ISETP.NE.AND.EX P1, PT, RZ, UR13, PT, P1 ;  /* 0x0000000dff007c0c */ /* 0x000fe2000bf25310 */
[----:B------:R-:W-:Y:S01]  /*f3f0*/  IMAD.WIDE.U32 R4, R7, UR8, R16 ;  /* 0x0000000807047c25 */ /* 0x000fe2000f8e0010 */
[----:B------:R-:W-:-:S03]  /*f400*/  ULDC UR8, c[0x0][0x150] ;  /* 0x0000540000087ab9 */ /* 0x000fc60000000800 */
[----:B------:R-:W-:Y:S02]  /*f410*/  IMAD R7, R7, UR9, R6 ;  /* 0x0000000907077c24 */ /* 0x000fe4000f8e0206 */
[----:B------:R-:W-:Y:S01]  /*f420*/  FMUL R6, R9, UR8 ;  /* 0x0000000809067c20 */ /* 0x000fe20008400000 */
[----:B------:R-:W-:Y:S01]  /*f430*/  ULDC UR8, c[0x0][0x618] ;  /* 0x0001860000087ab9 */ /* 0x000fe20000000800 */
[----:B------:R-:W-:Y:S01]  /*f440*/  ULDC UR9, c[0x0][0x154] ;  /* 0x0000550000097ab9 */ /* 0x000fe20000000800 */
[----:B------:R-:W-:-:S03]  /*f450*/  IMAD.IADD R5, R5, 0x1, R7 ;  /* 0x0000000105057824 */ /* 0x000fc600078e0207 */
[----:B------:R-:W3:Y:S02]  /*f460*/  F2I.U32.TRUNC.NTZ R6, R6 ;  /* 0x0000000600067305 */ /* 0x000ee4000020f000 */
[----:B------:R-:W-:Y:S02]  /*f470*/  SHF.R.U64 R9, R4, UR8, R5 ;  /* 0x0000000804097c19 */ /* 0x000fe40008001205 */
[----:B-1----:R-:W-:-:S05]  /*f480*/  I2FP.F32.U32 R4, R12 ;  /* 0x0000000c00047245 */ /* 0x002fca0000201000 */
[----:B------:R-:W-:Y:S01]  /*f490*/  FMUL R22, R4, UR9 ;  /* 0x0000000904167c20 */ /* 0x000fe20008400000 */
[----:B------:R-:W-:Y:S01]  /*f4a0*/  SHF.R.U32.HI R4, RZ, UR8, R5 ;  /* 0x00000008ff047c19 */ /* 0x000fe20008011605 */
[----:B------:R-:W-:-:S03]  /*f4b0*/  ULDC UR8, c[0x0][0x658] ;  /* 0x0001960000087ab9 */ /* 0x000fc60000000800 */
[--C-:B------:R-:W-:Y:S01]  /*f4c0*/  SHF.R.U64 R20, R9, UR10, R4.reuse ;  /* 0x0000000a09147c19 */ /* 0x100fe20008001204 */
[----:B------:R-:W1:Y:S01]  /*f4d0*/  F2I.U32.TRUNC.NTZ R22, R22 ;  /* 0x0000001600167305 */ /* 0x000e62000020f000 */
[----:B------:R-:W-:Y:S01]  /*f4e0*/  SHF.R.U32.HI R5, RZ, UR10, R4 ;  /* 0x0000000aff057c19 */ /* 0x000fe20008011604 */
[----:B---3--:R-:W-:-:S03]  /*f4f0*/  IMAD.MOV R6, RZ, RZ, -R6 ;  /* 0x000000ffff067224 */ /* 0x008fc600078e0a06 */
[--C-:B------:R-:W-:Y:S01]  /*f500*/  SHF.R.U64 R15, R20, UR8, R5.reuse ;  /* 0x00000008140f7c19 */ /* 0x100fe20008001205 */
[----:B--2---:R-:W-:Y:S01]  /*f510*/  IMAD R14, R25, R6, R14 ;  /* 0x00000006190e7224 */ /* 0x004fe200078e020e */
[----:B------:R-:W-:-:S03]  /*f520*/  SHF.R.U32.HI R23, RZ, UR8, R5 ;  /* 0x00000008ff177c19 */ /* 0x000fc60008011605 */
[----:B------:R-:W-:Y:S02]  /*f530*/  IMAD.MOV.U32 R4, RZ, RZ, R15 ;  /* 0x000000ffff047224 */ /* 0x000fe400078e000f */
[----:B------:R-:W-:Y:S01]  /*f540*/  IMAD.MOV.U32 R5, RZ, RZ, R23 ;  /* 0x000000ffff057224 */ /* 0x000fe200078e0017 */
[----:B-1----:R-:W-:Y:S06]  /*f550*/  @!P1 BRA `(.L_x_267) ;  /* 0x0000000000289947 */ /* 0x002fec0003800000 */
[----:B------:R-:W-:Y:S02]  /*f560*/  ULDC UR8, c[0x0][0x64c] ;  /* 0x0001930000087ab9 */ /* 0x000fe40000000800 */
[----:B------:R-:W-:-:S05]  /*f570*/  IADD3 R5, P1, R15, UR8, RZ ;  /* 0x000000080f057c10 */ /* 0x000fca000ff3e0ff */
[----:B------:R-:W-:-:S04]  /*f580*/  IMAD.X R23, RZ, RZ, R23, P1 ;  /* 0x000000ffff177224 */ /* 0x000fc800008e0617 */
[----:B------:R-:W-:-:S04]  /*f590*/  IMAD.WIDE.U32 R6, R23, UR12, RZ ;  /* 0x0000000c17067c25 */ /* 0x000fc8000f8e00ff */
[----:B------:R-:W-:-:S04]  /*f5a0*/  IMAD.WIDE.U32 R6, P1, R5, UR13, R6 ;  /* 0x0000000d05067c25 */ /* 0x000fc8000f820006 */
[----:B------:R-:W-:-:S04]  /*f5b0*/  IMAD.WIDE.U32 R4, R5, UR12, RZ ;  /* 0x0000000c05047c25 */ /* 0x000fc8000f8e00ff */
[----:B------:R-:W-:Y:S01]  /*f5c0*/  IMAD.MOV.U32 R4, RZ, RZ, R7 ;  /* 0x000000ffff047224 */ /* 0x000fe200078e0007 */
[----:B------:R-:W-:Y:S01]  /*f5d0*/  IADD3 RZ, P3, R5, R6, RZ ;  /* 0x0000000605ff7210 */ /* 0x000fe20007f7e0ff */
[----:B------:R-:W-:-:S04]  /*f5e0*/  IMAD.X R5, RZ, RZ, RZ, P1 ;  /* 0x000000ffff057224 */ /* 0x000fc800008e06ff */
[----:B------:R-:W-:-:S08]  /*f5f0*/  IMAD.WIDE.U32.X R4, R23, UR13, R4, P3 ;  /* 0x0000000d17047c25 */ /* 0x000fd000098e0404 */
.L_x_267:
[----:B------:R-:W-:Y:S01]  /*f600*/  ISETP.NE.AND P1, PT, R2, 0x1, PT ;  /* 0x000000010200780c */ /* 0x000fe20003f25270 */
[----:B------:R-:W-:Y:S01]  /*f610*/  ULDC UR8, c[0x0][0x648] ;  /* 0x0001920000087ab9 */ /* 0x000fe20000000800 */
[----:B------:R-:W-:Y:S01]  /*f620*/  LOP3.LUT R20, R20, UR6, RZ, 0xc0, !PT ;  /* 0x0000000614147c12 */ /* 0x000fe2000f8ec0ff */
[----:B------:R-:W-:Y:S01]  /*f630*/  IMAD.MOV R22, RZ, RZ, -R22 ;  /* 0x000000ffff167224 */ /* 0x000fe200078e0a16 */
[----:B------:R-:W-:Y:S01]  /*f640*/  SHF.R.U64 R5, R4, UR8, R5 ;  /* 0x0000000804057c19 */ /* 0x000fe20008001205 */
[----:B------:R-:W-:Y:S01]  /*f650*/  ULDC UR8, c[0x0][0x638] ;  /* 0x00018e0000087ab9 */ /* 0x000fe20000000800 */
[----:B------:R-:W-:Y:S01]  /*f660*/  LOP3.LUT R6, R9, UR4, RZ, 0xc0, !PT ;  /* 0x0000000409067c12 */ /* 0x000fe2000f8ec0ff */
[----:B------:R-:W-:Y:S02]  /*f670*/  ULDC UR9, c[0x0][0x610] ;  /* 0x0001840000097ab9 */ /* 0x000fe40000000800 */
[----:B------:R-:W-:Y:S02]  /*f680*/  IMAD.MOV R4, RZ, RZ, -R5 ;  /* 0x000000ffff047224 */ /* 0x000fe400078e0a05 */
[----:B------:R-:W-:-:S02]  /*f690*/  IMAD R5, R5, UR5, R20 ;  /* 0x0000000505057c24 */ /* 0x000fc4000f8e0214 */
[----:B0-----:R-:W-:Y:S02]  /*f6a0*/  @P1 IMAD R14, R21, R22, R12 ;  /* 0x00000016150e1224 */ /* 0x001fe400078e020c */
[----:B------:R-:W-:Y:S01]  /*f6b0*/  IMAD R15, R4, UR8, R15 ;  /* 0x00000008040f7c24 */ /* 0x000fe2000f8e020f */
[----:B------:R-:W-:Y:S01]  /*f6c0*/  ULDC UR8, c[0x0][0x600] ;  /* 0x0001800000087ab9 */ /* 0x000fe20000000800 */
[----:B------:R-:W-:Y:S02]  /*f6d0*/  IMAD R14, R5, UR9, R14 ;  /* 0x00000009050e7c24 */ /* 0x000fe4000f8e020e */
[----:B------:R-:W-:Y:S02]  /*f6e0*/  IMAD R15, R15, UR8, R6 ;  /* 0x000000080f0f7c24 */ /* 0x000fe4000f8e0206 */
[----:B------:R-:W-:-:S03]  /*f6f0*/  IMAD.MOV.U32 R4, RZ, RZ, 0x1 ;  /* 0x00000001ff047424 */ /* 0x000fc600078e00ff */
[----:B------:R-:W-:Y:S02]  /*f700*/  SEL R9, R15, R14, !P1 ;  /* 0x0000000e0f097207 */ /* 0x000fe40004800000 */
[----:B------:R-:W-:-:S07]  /*f710*/  SEL R7, R14, R15, !P1 ;  /* 0x0000000f0e077207 */ /* 0x000fce0004800000 */
.L_x_265:
[----:B------:R-:W-:Y:S05]  /*f720*/  BSYNC B1 ;  /* 0x0000000000017941 */ /* 0x000fea0003800000 */
.L_x_264:
[----:B------:R-:W-:-:S13]  /*f730*/  LOP3.LUT P1, RZ, R4, 0xff, RZ, 0xc0, !PT ;  /* 0x000000ff04ff7812 */ /* 0x000fda000782c0ff */
[----:B------:R-:W-:Y:S05]  /*f740*/  @P1 BRA `(.L_x_268) ;  /* 0xfffffff400181947 */ /* 0x000fea000383ffff */
[----:B------:R-:W-:Y:S05]  /*f750*/  BSYNC B0 ;  /* 0x0000000000007941 */ /* 0x000fea0003800000 */
.L_x_256:
[----:B------:R-:W-:-:S03]  /*f760*/  UMOV UR8, 0xffffffff ;  /* 0xffffffff00087882 */ /* 0x000fc60000000000 */
[----:B------:R-:W-:Y:S05]  /*f770*/  BRA.DIV UR8, `(.L_x_269) ;  /* 0x0000000208d07947 */ /* 0x000fea000b800000 */
[----:B------:R-:W-:-:S13]  /*f780*/  ELECT P6, URZ, PT ;  /* 0x00000000003f782f */ /* 0x000fda00038c0000 */
.L_x_281:
[----:B------:R-:W-:Y:S04]  /*f790*/  BSSY B0, `(.L_x_270) ;  /* 0x0000019000007945 */ /* 0x000fe80003800000 */
[----:B------:R-:W-:Y:S05]  /*f7a0*/  @!P6 BRA `(.L_x_271) ;  /* 0x00000000005ce947 */ /* 0x000fea0003800000 */
[----:B------:R-:W-:-:S04]  /*f7b0*/  LOP3.LUT R19, R19, 0x2, RZ, 0xfc, !PT ;  /* 0x0000000213137812 */ /* 0x000fc800078efcff */
[----:B------:R-:W-:-:S13]  /*f7c0*/  ISETP.NE.AND P0, PT, R19, 0x3, PT ;  /* 0x000000031300780c */ /* 0x000fda0003f05270 */
[----:B------:R-:W-:Y:S05]  /*f7d0*/  @!P0 BRA `(.L_x_272) ;  /* 0x0000000000048947 */ /* 0x000fea0003800000 */
[----:B------:R-:W-:Y:S01]  /*f7e0*/  BPT.TRAP 0x1 ;  /* 0x000000040000795c */ /* 0x000fe20000300000 */
.L_x_272:
[----:B------:R-:W0:Y:S01]  /*f7f0*/  S2R R5, SR_CgaCtaId ;  /* 0x0000000000057919 */ /* 0x000e220000008800 */
[----:B------:R-:W-:Y:S02]  /*f800*/  MOV R2, 0x400 ;  /* 0x0000040000027802 */ /* 0x000fe40000000f00 */
[----:B------:R-:W-:Y:S02]  /*f810*/  SHF.L.U32 R4, R3, 0x1f, RZ ;  /* 0x0000001f03047819 */ /* 0x000fe400000006ff */
[----:B0-----:R-:W-:-:S05]  /*f820*/  LEA R5, R5, R2, 0x18 ;  /* 0x0000000205057211 */ /* 0x001fca00078ec0ff */
[----:B------:R-:W-:-:S04]  /*f830*/  VIADD R5, R5, 0x10 ;  /* 0x0000001005057836 */ /* 0x000fc80000000000 */
[C---:B------:R-:W-:Y:S02]  /*f840*/  IMAD R7, R0.reuse, 0x8, R5 ;  /* 0x0000000800077824 */ /* 0x040fe400078e0205 */
[----:B------:R-:W-:Y:S02]  /*f850*/  VIADD R0, R0, 0x1 ;  /* 0x0000000100007836 */ /* 0x000fe40000000000 */
[----:B------:R-:W0:Y:S03]  /*f860*/  SYNCS.PHASECHK.TRANS64.TRYWAIT P0, [R7+URZ], R4 ;  /* 0x00000004070075a7 */ /* 0x000e26000800017f */
[----:B------:R-:W-:-:S04]  /*f870*/  ISETP.NE.AND P1, PT, R0, 0x2, PT ;  /* 0x000000020000780c */ /* 0x000fc80003f25270 */
[----:B------:R-:W-:Y:S02]  /*f880*/  SEL R2, RZ, 0x1, P1 ;  /* 0x00000001ff027807 */ /* 0x000fe40000800000 */
[----:B------:R-:W-:Y:S02]  /*f890*/  SEL R0, R0, RZ, P1 ;  /* 0x000000ff00007207 */ /* 0x000fe40000800000 */
[----:B------:R-:W-:Y:S01]  /*f8a0*/  LOP3.LUT R2, R3, R2, RZ, 0x3c, !PT ;  /* 0x0000000203027212 */ /* 0x000fe200078e3cff */
[----:B0-----:R-:W-:Y:S06]  /*f8b0*/  @!P0 BRA `(.L_x_273) ;  /* 0x0000000000a08947 */ /* 0x001fec0003800000 */
.L_x_282:
[----:B------:R-:W-:Y:S01]  /*f8c0*/  IMAD R5, R0, 0x8, R5 ;  /* 0x0000000800057824 */ /* 0x000fe200078e0205 */
[----:B------:R-:W-:-:S07]  /*f8d0*/  SHF.L.U32 R0, R2, 0x1f, RZ ;  /* 0x0000001f02007819 */ /* 0x000fce00000006ff */
.L_x_274:
[----:B-1----:R1:W2:Y:S02]  /*f8e0*/  SYNCS.PHASECHK.TRANS64.TRYWAIT P0, [R5+URZ], R0 ;  /* 0x00000000050075a7 */ /* 0x0022a4000800017f */
[----:B--2---:R-:W-:Y:S05]  /*f8f0*/  @!P0 NANOSLEEP.SYNCS 0x989680 ;  /* 0x009896800000895d */ /* 0x004fea0003900000 */
[----:B------:R-:W2:Y:S02]  /*f900*/  @!P0 SYNCS.PHASECHK.TRANS64 P0, [R5+URZ], R0 ;  /* 0x00000000050085a7 */ /* 0x000ea4000800007f */
[----:B--2---:R-:W-:Y:S05]  /*f910*/  @!P0 BRA `(.L_x_274) ;  /* 0xfffffffc00f08947 */ /* 0x004fea000383ffff */
.L_x_271:
[----:B------:R-:W-:Y:S05]  /*f920*/  BSYNC B0 ;  /* 0x0000000000007941 */ /* 0x000fea0003800000 */
.L_x_270:
[----:B------:R-:W-:Y:S05]  /*f930*/  EXIT ;  /* 0x000000000000794d */ /* 0x000fea0003800000 */
.L_x_17:
[----:B---3--:R3:W4:Y:S02]  /*f940*/  SYNCS.PHASECHK.TRANS64.TRYWAIT P1, [R3+URZ], R0 ;  /* 0x00000000030075a7 */ /* 0x008724000802017f */
[----:B----4-:R-:W-:Y:S05]  /*f950*/  @!P1 NANOSLEEP.SYNCS 0x989680 ;  /* 0x009896800000995d */ /* 0x010fea0003900000 */
[----:B------:R-:W4:Y:S02]  /*f960*/  @!P1 SYNCS.PHASECHK.TRANS64 P1, [R3+URZ], R0 ;  /* 0x00000000030095a7 */ /* 0x000f24000802007f */
[----:B----4-:R-:W-:Y:S05]  /*f970*/  @!P1 BRA `(.L_x_17) ;  /* 0xfffffffc00f09947 */ /* 0x010fea000383ffff */
[----:B------:R-:W-:Y:S05]  /*f980*/  BRA `(.L_x_16) ;  /* 0xffffff1800107947 */ /* 0x000fea000383ffff */
.L_x_22:
[----:B-1----:R-:W-:-:S04]  /*f990*/  IMAD.U32 R5, RZ, RZ, UR8 ;  /* 0x00000008ff057e24 */ /* 0x002fc8000f8e00ff */
[----:B------:R1:W2:Y:S03]  /*f9a0*/  SYNCS.PHASECHK.TRANS64.TRYWAIT P1, [R5+URZ], R4 ;  /* 0x00000004050075a7 */ /* 0x0002a6000802017f */
[----:B--2---:R-:W-:Y:S05]  /*f9b0*/  @!P1 NANOSLEEP.SYNCS 0x989680 ;  /* 0x009896800000995d */ /* 0x004fea0003900000 */
[----:B------:R-:W2:Y:S02]  /*f9c0*/  @!P1 SYNCS.PHASECHK.TRANS64 P1, [R5+URZ], R4 ;  /* 0x00000004050095a7 */ /* 0x000ea4000802007f */
[----:B--2---:R-:W-:Y:S05]  /*f9d0*/  @!P1 BRA `(.L_x_22) ;  /* 0xfffffffc00ec9947 */ /* 0x004fea000383ffff */
[----:B------:R-:W-:Y:S05]  /*f9e0*/  BRA `(.L_x_21) ;  /* 0xffffff4400447947 */ /* 0x000fea000383ffff */
.L_x_257:
[----:B------:R-:W-:Y:S01]  /*f9f0*/  BSSY B1, `(.L_x_275) ;  /* 0x0000006000017945 */ /* 0x000fe20003800000 */
[----:B------:R-:W-:-:S07]  /*fa00*/  IMAD.MOV.U32 R15, RZ, RZ, -0x1 ;  /* 0xffffffffff0f7424 */ /* 0x000fce00078e00ff */
[----:B------:R-:W-:Y:S05]  /*fa10*/  WARPSYNC.COLLECTIVE R15, `(.L_x_276) ;  /* 0x000000000f0c7348 */ /* 0x000fea0003c00000 */
[----:B------:R-:W-:Y:S02]  /*fa20*/  ELECT P6, UR62, PT ;  /* 0x00000000003e782f */ /* 0x000fe400038c0000 */
[----:B------:R-:W-:Y:S01]  /*fa30*/  MOV R14, UR62 ;  /* 0x0000003e000e7c02 */ /* 0x000fe20008000f00 */
[----:B------:R-:W-:Y:S10]  /*fa40*/  ENDCOLLECTIVE ;  /* 0x000000000000791b */ /* 0x000ff40003800000 */
.L_x_276:
[----:B------:R-:W-:Y:S05]  /*fa50*/  BSYNC B1 ;  /* 0x0000000000017941 */ /* 0x000fea0003800000 */
.L_x_275:
[----:B------:R-:W-:Y:S05]  /*fa60*/  BRA `(.L_x_277) ;  /* 0xfffffff0005c7947 */ /* 0x000fea000383ffff */
.L_x_260:
[----:B0-----:R0:W1:Y:S02]  /*fa70*/  SYNCS.PHASECHK.TRANS64.TRYWAIT P1, [R12+URZ+0x10], R7 ;  /* 0x000010070c0075a7 */ /* 0x001064000802017f */
[----:B-1----:R-:W-:Y:S05]  /*fa80*/  @!P1 NANOSLEEP.SYNCS 0x989680 ;  /* 0x009896800000995d */ /* 0x002fea0003900000 */
[----:B------:R-:W1:Y:S02]  /*fa90*/  @!P1 SYNCS.PHASECHK.TRANS64 P1, [R12+URZ+0x10], R7 ;  /* 0x000010070c0095a7 */ /* 0x000e64000802007f */
[----:B-1----:R-:W-:Y:S05]  /*faa0*/  @!P1 BRA `(.L_x_260) ;  /* 0xfffffffc00f09947 */ /* 0x002fea000383ffff */
[----:B------:R-:W-:Y:S05]  /*fab0*/  BRA `(.L_x_278) ;  /* 0xfffffff000907947 */ /* 0x000fea000383ffff */
.L_x_269:
[----:B------:R-:W-:Y:S01]  /*fac0*/  BSSY B0, `(.L_x_279) ;  /* 0x0000006000007945 */ /* 0x000fe20003800000 */
[----:B------:R-:W-:-:S07]  /*fad0*/  IMAD.MOV.U32 R15, RZ, RZ, -0x1 ;  /* 0xffffffffff0f7424 */ /* 0x000fce00078e00ff */
[----:B------:R-:W-:Y:S05]  /*fae0*/  WARPSYNC.COLLECTIVE R15, `(.L_x_280) ;  /* 0x000000000f0c7348 */ /* 0x000fea0003c00000 */
[----:B------:R-:W-:Y:S02]  /*faf0*/  ELECT P6, UR62, PT ;  /* 0x00000000003e782f */ /* 0x000fe400038c0000 */
[----:B------:R-:W-:Y:S01]  /*fb00*/  MOV R14, UR62 ;  /* 0x0000003e000e7c02 */ /* 0x000fe20008000f00 */
[----:B------:R-:W-:Y:S10]  /*fb10*/  ENDCOLLECTIVE ;  /* 0x000000000000791b */ /* 0x000ff40003800000 */
.L_x_280:
[----:B------:R-:W-:Y:S05]  /*fb20*/  BSYNC B0 ;  /* 0x0000000000007941 */ /* 0x000fea0003800000 */
.L_x_279:
[----:B------:R-:W-:Y:S05]  /*fb30*/  BRA `(.L_x_281) ;  /* 0xfffffffc00147947 */ /* 0x000fea000383ffff */
.L_x_273:
[----:B0-----:R0:W1:Y:S02]  /*fb40*/  SYNCS.PHASECHK.TRANS64.TRYWAIT P0, [R7+URZ], R4 ;  /* 0x00000004070075a7 */ /* 0x001064000800017f */
[----:B-1----:R-:W-:Y:S05]  /*fb50*/  @!P0 NANOSLEEP.SYNCS 0x989680 ;  /* 0x009896800000895d */ /* 0x002fea0003900000 */
[----:B------:R-:W1:Y:S02]  /*fb60*/  @!P0 SYNCS.PHASECHK.TRANS64 P0, [R7+URZ], R4 ;  /* 0x00000004070085a7 */ /* 0x000e64000800007f */
[----:B-1----:R-:W-:Y:S05]  /*fb70*/  @!P0 BRA `(.L_x_273) ;  /* 0xfffffffc00f08947 */ /* 0x002fea000383ffff */
[----:B------:R-:W-:Y:S05]  /*fb80*/  BRA `(.L_x_282) ;  /* 0xfffffffc004c7947 */ /* 0x000fea000383ffff */
.L_x_283:
[----:B------:R-:W-:-:S00]  /*fb90*/  BRA `(.L_x_283) ;  /* 0xfffffffc00fc7947 */ /* 0x000fc0000383ffff */
[----:B------:R-:W-:-:S00]  /*fba0*/  NOP ;  /* 0x0000000000007918 */ /* 0x000fc00000000000 */
        /* <DEDUP_REMOVED lines=13> */
.L_x_284:


//--------------------- .nv.global.init           --------------------------
	.section	.nv.global.init,"aw",@progbits
.nv.global.init:
	.type		$str$22,@object
	.size		$str$22,($str$23 - $str$22)
$str$22:
        /*0000*/ 	.byte	0x6b, 0x5f, 0x74, 0x69, 0x6c, 0x65, 0x5f, 0x63, 0x6f, 0x75, 0x6e, 0x74, 0x20, 0x3e, 0x3d, 0x20
        /*0010*/ 	.byte	0x31, 0x00
	.type		$str$23,@object
	.size		$str$23,(__unnamed_1 - $str$23)
$str$23:
        /*0012*/ 	.byte	0x2f, 0x74, 0x6d, 0x70, 0x2f, 0x63, 0x75, 0x74, 0x6c, 0x61, 0x73, 0x73, 0x5f, 0x73, 0x77, 0x65
        /*0022*/ 	.byte	0x65, 0x70, 0x5f, 0x73, 0x72, 0x63, 0x2f, 0x69, 0x6e, 0x63, 0x6c, 0x75, 0x64, 0x65, 0x2f, 0x63
        /*0032*/ 	.byte	0x75, 0x74, 0x6c, 0x61, 0x73, 0x73, 0x2f, 0x67, 0x65, 0x6d, 0x6d, 0x2f, 0x63, 0x6f, 0x6c, 0x6c
        /*0042*/ 	.byte	0x65, 0x63, 0x74, 0x69, 0x76, 0x65, 0x2f, 0x73, 0x6d, 0x39, 0x30, 0x5f, 0x6d, 0x6d, 0x61, 0x5f
        /*0052*/ 	.byte	0x74, 0x6d, 0x61, 0x5f, 0x67, 0x6d, 0x6d, 0x61, 0x5f, 0x73, 0x73, 0x5f, 0x77, 0x61, 0x72, 0x70
        /*0062*/ 	.byte	0x73, 0x70, 0x65, 0x63, 0x69, 0x61, 0x6c, 0x69, 0x7a, 0x65, 0x64, 0x2e, 0x68, 0x70, 0x70, 0x00
	.type		__unnamed_1,@object
	.size		__unnamed_1,(.L_0 - __unnamed_1)
__unnamed_1:
        /*0072*/ 	.byte	0x76, 0x6f, 0x69, 0x64, 0x20, 0x63, 0x75, 0x74, 0x6c, 0x61, 0x73, 0x73, 0x3a, 0x3a, 0x67, 0x65
        /* <DEDUP_REMOVED lines=180> */
        /*0bc2*/ 	.byte	0x74, 0x69, 0x74, 0x79, 0x5d, 0x00
.L_0:


//--------------------- .nv.shared._ZN7cutlass13device_kernelINS_4gemm6kernel13GemmUniversalIN4cute5tupleIJiiiiEEENS1_10collective13CollectiveMmaINS1_34MainloopSm90TmaGmmaWarpSpecializedILi2ENS5_IJNS4_1CILi1EEESB_SB_EEENS1_35KernelTmaWarpSpecializedCooperativeEEENS5_IJNSA_ILi192EEENSA_ILi112EEENSA_ILi128EEEEEENS_10bfloat16_tENS5_IJlSB_lEEESJ_SK_NS4_8TiledMMAINS4_8MMA_AtomIJNS4_4SM904GMMA27MMA_64x16x16_F32BF16BF16_SSILNSO_5MajorE0ELSQ_0ELNSO_7ScaleInE1ELSR_1EEEEEENS4_6LayoutINS5_IJNSA_ILi2EEESB_SB_EEENS5_IJSB_NSA_ILi0EEESX_EEEEENS5_IJNS4_10UnderscoreES10_S10_EEEEENS4_13SM90_TMA_LOADENS4_14ComposedLayoutINS4_7SwizzleILi3ELi4ELi3EEENS4_18smem_ptr_flag_bitsILi16EEENSU_INS5_IJNSA_ILi8EEENSA_ILi64EEEEEENS5_IJS1A_SB_EEEEEEEvNS4_8identityES13_S1E_vS1F_EENS_8epilogue10collective6detail29Sm90TmaWarpSpecializedAdapterINS1I_15DefaultEpilogueISJ_SK_SK_NS1H_6thread17LinearCombinationISJ_Li1EffLNS1M_9ScaleType4KindE0ELNS_15FloatRoundStyleE2ESJ_EENS1_15EpilogueDefaultEEEEEvvEEEEvNT_6ParamsE --------------------------
	.section	.nv.shared._ZN7cutlass13device_kernelINS_4gemm6kernel13GemmUniversalIN4cute5tupleIJiiiiEEENS1_10collective13CollectiveMmaINS1_34MainloopSm90TmaGmmaWarpSpecializedILi2ENS5_IJNS4_1CILi1EEESB_SB_EEENS1_35KernelTmaWarpSpecializedCooperativeEEENS5_IJNSA_ILi192EEENSA_ILi112EEENSA_ILi128EEEEEENS_10bfloat16_tENS5_IJlSB_lEEESJ_SK_NS4_8TiledMMAINS4_8MMA_AtomIJNS4_4SM904GMMA27MMA_64x16x16_F32BF16BF16_SSILNSO_5MajorE0ELSQ_0ELNSO_7ScaleInE1ELSR_1EEEEEENS4_6LayoutINS5_IJNSA_ILi2EEESB_SB_EEENS5_IJSB_NSA_ILi0EEESX_EEEEENS5_IJNS4_10UnderscoreES10_S10_EEEEENS4_13SM90_TMA_LOADENS4_14ComposedLayoutINS4_7SwizzleILi3ELi4ELi3EEENS4_18smem_ptr_flag_bitsILi16EEENSU_INS5_IJNSA_ILi8EEENSA_ILi64EEEEEENS5_IJS1A_SB_EEEEEEEvNS4_8identityES13_S1E_vS1F_EENS_8epilogue10collective6detail29Sm90TmaWarpSpecializedAdapterINS1I_15DefaultEpilogueISJ_SK_SK_NS1H_6thread17LinearCombinationISJ_Li1EffLNS1M_9ScaleType4KindE0ELNS_15FloatRoundStyleE2ESJ_EENS1_15EpilogueDefaultEEEEEvvEEEEvNT_6ParamsE,"aw",@nobits
	.sectionflags	@""
	.align	16
	.zero		1024


//--------------------- .nv.shared.reserved.0     --------------------------
	.section	.nv.shared.reserved.0,"aw",@nobits
	.weak		__nv_reservedSMEM_offset_0_alias
	.size		__nv_reservedSMEM_offset_0_alias, 0, 0
	.other		__nv_reservedSMEM_offset_0_alias,@"STO_CUDA_RESERVED_SHARED STV_DEFAULT"
__nv_reservedSMEM_offset_0_alias:
	.zero		0


//--------------------- .nv.global                --------------------------
	.section	.nv.global,"aw",@nobits
.nv.global:
	.type		_ZN39_INTERNAL_31861f4a_4_k_cu_85acc677_63174cute1_E,@object
	.size		_ZN39_INTERNAL_31861f4a_4_k_cu_85acc677_63174cute1_E,(_ZN39_INTERNAL_31861f4a_4_k_cu_85acc677_63174cuda3std3__45__cpo6cbeginE - _ZN39_INTERNAL_31861f4a_4_k_cu_85acc677_63174cute1_E)
_ZN39_INTERNAL_31861f4a_4_k_cu_85acc677_63174cute1_E:
	.zero		1
	.type		_ZN39_INTERNAL_31861f4a_4_k_cu_85acc677_63174cuda3std3__45__cpo6cbeginE,@object
	.size		_ZN39_INTERNAL_31861f4a_4_k_cu_85acc677_63174cuda3std3__45__cpo6cbeginE,(_ZN39_INTERNAL_31861f4a_4_k_cu_85acc677_63174cuda3std3__48in_placeE - _ZN39_INTERNAL_31861f4a_4_k_cu_85acc677_63174cuda3std3__45__cpo6cbeginE)
_ZN39_INTERNAL_31861f4a_4_k_cu_85acc677_63174cuda3std3__45__cpo6cbeginE:
	.zero		1
	.type		_ZN39_INTERNAL_31861f4a_4_k_cu_85acc677_63174cuda3std3__48in_placeE,@object
	.size		_ZN39_INTERNAL_31861f4a_4_k_cu_85acc677_63174cuda3std3__48in_placeE,(_ZN39_INTERNAL_31861f4a_4_k_cu_85acc677_63174cuda3std6ranges3__45__cpo9iter_moveE - _ZN39_INTERNAL_31861f4a_4_k_cu_85acc677_63174cuda3std3__48in_placeE)
_ZN39_INTERNAL_31861f4a_4_k_cu_85acc677_63174cuda3std3__48in_placeE:
	.zero		1
	.type		_ZN39_INTERNAL_31861f4a_4_k_cu_85acc677_63174cuda3std6ranges3__45__cpo9iter_moveE,@object
	.size		_ZN39_INTERNAL_31861f4a_4_k_cu_85acc677_63174cuda3std6ranges3__45__cpo9iter_moveE,(_ZN39_INTERNAL_31861f4a_4_k_cu_85acc677_63174cuda3std3__45__cpo5beginE - _ZN39_INTERNAL_31861f4a_4_k_cu_85acc677_63174cuda3std6ranges3__45__cpo9iter_moveE)
_ZN39_INTERNAL_31861f4a_4_k_cu_85acc677_63174cuda3std6ranges3__45__cpo9iter_moveE:
	.zero		1
	.type		_ZN39_INTERNAL_31861f4a_4_k_cu_85acc677_63174cuda3std3__45__cpo5beginE,@object
	.size		_ZN39_INTERNAL_31861f4a_4_k_cu_85acc677_63174cuda3std3__45__cpo5beginE,(_ZN39_INTERNAL_31861f4a_4_k_cu_85acc677_63174cuda3std3__441_GLOBAL__N__31861f4a_4_k_cu_85acc677_63176ignoreE - _ZN39_INTERNAL_31861f4a_4_k_cu_85acc677_63174cuda3std3__45__cpo5beginE)
_ZN39_INTERNAL_31861f4a_4_k_cu_85acc677_63174cuda3std3__45__cpo5beginE:
	.zero		1
	.type		_ZN39_INTERNAL_31861f4a_4_k_cu_85acc677_63174cuda3std3__441_GLOBAL__N__31861f4a_4_k_cu_85acc677_63176ignoreE,@object
	.size		_ZN39_INTERNAL_31861f4a_4_k_cu_85acc677_63174cuda3std3__441_GLOBAL__N__31861f4a_4_k_cu_85acc677_63176ignoreE,(_ZN39_INTERNAL_31861f4a_4_k_cu_85acc677_63174cute7productE - _ZN39_INTERNAL_31861f4a_4_k_cu_85acc677_63174cuda3std3__441_GLOBAL__N__31861f4a_4_k_cu_85acc677_63176ignoreE)
_ZN39_INTERNAL_31861f4a_4_k_cu_85acc677_63174cuda3std3__441_GLOBAL__N__31861f4a_4_k_cu_85acc677_63176ignoreE:
	.zero		1
	.type		_ZN39_INTERNAL_31861f4a_4_k_cu_85acc677_63174cute7productE,@object
	.size		_ZN39_INTERNAL_31861f4a_4_k_cu_85acc677_63174cute7productE,(_ZN39_INTERNAL_31861f4a_4_k_cu_85acc677_63174cuda3std3__45__cpo3endE - _ZN39_INTERNAL_31861f4a_4_k_cu_85acc677_63174cute7productE)
_ZN39_INTERNAL_31861f4a_4_k_cu_85acc677_63174cute7productE:
	.zero		1
	.type		_ZN39_INTERNAL_31861f4a_4_k_cu_85acc677_63174cuda3std3__45__cpo3endE,@object
	.size		_ZN39_INTERNAL_31861f4a_4_k_cu_85acc677_63174cuda3std3__45__cpo3endE,(_ZN39_INTERNAL_31861f4a_4_k_cu_85acc677_63174cuda3std3__419piecewise_constructE - _ZN39_INTERNAL_31861f4a_4_k_cu_85acc677_63174cuda3std3__45__cpo3endE)
_ZN39_INTERNAL_31861f4a_4_k_cu_85acc677_63174cuda3std3__45__cpo3endE:
	.zero		1
	.type		_ZN39_INTERNAL_31861f4a_4_k_cu_85acc677_63174cuda3std3__419piecewise_constructE,@object
	.size		_ZN39_INTERNAL_31861f4a_4_k_cu_85acc677_63174cuda3std3__419piecewise_constructE,(_ZN39_INTERNAL_31861f4a_4_k_cu_85acc677_63174cuda3std3__45__cpo4cendE - _ZN39_INTERNAL_31861f4a_4_k_cu_85acc677_63174cuda3std3__419piecewise_constructE)
_ZN39_INTERNAL_31861f4a_4_k_cu_85acc677_63174cuda3std3__419piecewise_constructE:
	.zero		1
	.type		_ZN39_INTERNAL_31861f4a_4_k_cu_85acc677_63174cuda3std3__45__cpo4cendE,@object
	.size		_ZN39_INTERNAL_31861f4a_4_k_cu_85acc677_63174cuda3std3__45__cpo4cendE,(_ZN39_INTERNAL_31861f4a_4_k_cu_85acc677_63174cuda3std6ranges3__45__cpo4swapE - _ZN39_INTERNAL_31861f4a_4_k_cu_85acc677_63174cuda3std3__45__cpo4cendE)
_ZN39_INTERNAL_31861f4a_4_k_cu_85acc677_63174cuda3std3__45__cpo4cendE:
	.zero		1
	.type		_ZN39_INTERNAL_31861f4a_4_k_cu_85acc677_63174cuda3std6ranges3__45__cpo4swapE,@object
	.size		_ZN39_INTERNAL_31861f4a_4_k_cu_85acc677_63174cuda3std6ranges3__45__cpo4swapE,(.L_8 - _ZN39_INTERNAL_31861f4a_4_k_cu_85acc677_63174cuda3std6ranges3__45__cpo4swapE)
_ZN39_INTERNAL_31861f4a_4_k_cu_85acc677_63174cuda3std6ranges3__45__cpo4swapE:
	.zero		1
.L_8:


//--------------------- .nv.constant0._ZN7cutlass13device_kernelINS_4gemm6kernel13GemmUniversalIN4cute5tupleIJiiiiEEENS1_10collective13CollectiveMmaINS1_34MainloopSm90TmaGmmaWarpSpecializedILi2ENS5_IJNS4_1CILi1EEESB_SB_EEENS1_35KernelTmaWarpSpecializedCooperativeEEENS5_IJNSA_ILi192EEENSA_ILi112EEENSA_ILi128EEEEEENS_10bfloat16_tENS5_IJlSB_lEEESJ_SK_NS4_8TiledMMAINS4_8MMA_AtomIJNS4_4SM904GMMA27MMA_64x16x16_F32BF16BF16_SSILNSO_5MajorE0ELSQ_0ELNSO_7ScaleInE1ELSR_1EEEEEENS4_6LayoutINS5_IJNSA_ILi2EEESB_SB_EEENS5_IJSB_NSA_ILi0EEESX_EEEEENS5_IJNS4_10UnderscoreES10_S10_EEEEENS4_13SM90_TMA_LOADENS4_14ComposedLayoutINS4_7SwizzleILi3ELi4ELi3EEENS4_18smem_ptr_flag_bitsILi16EEENSU_INS5_IJNSA_ILi8EEENSA_ILi64EEEEEENS5_IJS1A_SB_EEEEEEEvNS4_8identityES13_S1E_vS1F_EENS_8epilogue10collective6detail29Sm90TmaWarpSpecializedAdapterINS1I_15DefaultEpilogueISJ_SK_SK_NS1H_6thread17LinearCombinationISJ_Li1EffLNS1M_9ScaleType4KindE0ELNS_15FloatRoundStyleE2ESJ_EENS1_15EpilogueDefaultEEEEEvvEEEEvNT_6ParamsE --------------------------
	.section	.nv.constant0._ZN7cutlass13device_kernelINS_4gemm6kernel13GemmUniversalIN4cute5tupleIJiiiiEEENS1_10collective13CollectiveMmaINS1_34MainloopSm90TmaGmmaWarpSpecializedILi2ENS5_IJNS4_1CILi1EEESB_SB_EEENS1_35KernelTmaWarpSpecializedCooperativeEEENS5_IJNSA_ILi192EEENSA_ILi112EEENSA_ILi128EEEEEENS_10bfloat16_tENS5_IJlSB_lEEESJ_SK_NS4_8TiledMMAINS4_8MMA_AtomIJNS4_4SM904GMMA27MMA_64x16x16_F32BF16BF16_SSILNSO_5MajorE0ELSQ_0ELNSO_7ScaleInE1ELSR_1EEEEEENS4_6LayoutINS5_IJNSA_ILi2EEESB_SB_EEENS5_IJSB_NSA_ILi0EEESX_EEEEENS5_IJNS4_10UnderscoreES10_S10_EEEEENS4_13SM90_TMA_LOADENS4_14ComposedLayoutINS4_7SwizzleILi3ELi4ELi3EEENS4_18smem_ptr_flag_bitsILi16EEENSU_INS5_IJNSA_ILi8EEENSA_ILi64EEEEEENS5_IJS1A_SB_EEEEEEEvNS4_8identityES13_S1E_vS1F_EENS_8epilogue10collective6detail29Sm90TmaWarpSpecializedAdapterINS1I_15DefaultEpilogueISJ_SK_SK_NS1H_6thread17LinearCombinationISJ_Li1EffLNS1M_9ScaleType4KindE0ELNS_15FloatRoundStyleE2ESJ_EENS1_15EpilogueDefaultEEEEEvvEEEEvNT_6ParamsE,"a",@progbits
	.sectionflags	@""
	.align	4
.nv.constant0._ZN7cutlass13device_kernelINS_4gemm6kernel13GemmUniversalIN4cute5tupleIJiiiiEEENS1_10collective13CollectiveMmaINS1_34MainloopSm90TmaGmmaWarpSpecializedILi2ENS5_IJNS4_1CILi1EEESB_SB_EEENS1_35KernelTmaWarpSpecializedCooperativeEEENS5_IJNSA_ILi192EEENSA_ILi112EEENSA_ILi128EEEEEENS_10bfloat16_tENS5_IJlSB_lEEESJ_SK_NS4_8TiledMMAINS4_8MMA_AtomIJNS4_4SM904GMMA27MMA_64x16x16_F32BF16BF16_SSILNSO_5MajorE0ELSQ_0ELNSO_7ScaleInE1ELSR_1EEEEEENS4_6LayoutINS5_IJNSA_ILi2EEESB_SB_EEENS5_IJSB_NSA_ILi0EEESX_EEEEENS5_IJNS4_10UnderscoreES10_S10_EEEEENS4_13SM90_TMA_LOADENS4_14ComposedLayoutINS4_7SwizzleILi3ELi4ELi3EEENS4_18smem_ptr_flag_bitsILi16EEENSU_INS5_IJNSA_ILi8EEENSA_ILi64EEEEEENS5_IJS1A_SB_EEEEEEEvNS4_8identityES13_S1E_vS1F_EENS_8epilogue10collective6detail29Sm90TmaWarpSpecializedAdapterINS1I_15DefaultEpilogueISJ_SK_SK_NS1H_6thread17LinearCombinationISJ_Li1EffLNS1M_9ScaleType4KindE0ELNS_15FloatRoundStyleE2ESJ_EENS1_15EpilogueDefaultEEEEEvvEEEEvNT_6ParamsE:
	.zero		1664


//--------------------- SYMBOLS --------------------------

	.type		.nv.reservedSmem.offset0,@object
	.size		.nv.reservedSmem.offset0,0x4
	.type		__assertfail,@function
